//
// Generated by NVIDIA NVVM Compiler
//
// Compiler Build ID: CL-36424714
// Cuda compilation tools, release 13.0, V13.0.88
// Based on NVVM 20.0.0
//

.version 9.0
.target sm_100
.address_size 64

	// .globl	_Z15beamform_sharedP5char4Pfjjjj
// _ZZ15beamform_sharedP5char4PfjjjjE6shared has been demoted
// _ZZ15beamform_sharedP5char4PfjjjjE5beams has been demoted

.visible .entry _Z15beamform_sharedP5char4Pfjjjj(
	.param .u64 .ptr .align 1 _Z15beamform_sharedP5char4Pfjjjj_param_0,
	.param .u64 .ptr .align 1 _Z15beamform_sharedP5char4Pfjjjj_param_1,
	.param .u32 _Z15beamform_sharedP5char4Pfjjjj_param_2,
	.param .u32 _Z15beamform_sharedP5char4Pfjjjj_param_3,
	.param .u32 _Z15beamform_sharedP5char4Pfjjjj_param_4,
	.param .u32 _Z15beamform_sharedP5char4Pfjjjj_param_5
)
{
	.reg .pred 	%p<32>;
	.reg .b16 	%rs<9>;
	.reg .b32 	%r<208>;
	.reg .b32 	%f<126>;
	.reg .b64 	%rd<37>;
	// demoted variable
	.shared .align 4 .b8 _ZZ15beamform_sharedP5char4PfjjjjE6shared[4096];
	// demoted variable
	.shared .align 4 .b8 _ZZ15beamform_sharedP5char4PfjjjjE5beams[4096];
	ld.param.u64 	%rd3, [_Z15beamform_sharedP5char4Pfjjjj_param_0];
	ld.param.u64 	%rd4, [_Z15beamform_sharedP5char4Pfjjjj_param_1];
	ld.param.u32 	%r45, [_Z15beamform_sharedP5char4Pfjjjj_param_2];
	ld.param.u32 	%r46, [_Z15beamform_sharedP5char4Pfjjjj_param_3];
	ld.param.u32 	%r47, [_Z15beamform_sharedP5char4Pfjjjj_param_4];
	ld.param.u32 	%r48, [_Z15beamform_sharedP5char4Pfjjjj_param_5];
	cvta.to.global.u64 	%rd1, %rd4;
	mov.u32 	%r191, %ctaid.x;
	setp.ge.u32 	%p2, %r191, %r45;
	@%p2 bra 	$L__BB0_44;
	mov.u32 	%r2, %tid.x;
	mov.u32 	%r3, %ntid.x;
	shl.b32 	%r4, %r3, 4;
	setp.eq.s32 	%p3, %r48, 0;
	shr.u32 	%r5, %r46, 2;
	setp.lt.u32 	%p4, %r46, 4;
	and.b32  	%r6, %r48, 7;
	and.b32  	%r7, %r48, 3;
	and.b32  	%r8, %r48, -8;
	and.b32  	%r9, %r48, 1;
	or.pred  	%p1, %p4, %p3;
	and.b32  	%r10, %r48, -4;
	shl.b32 	%r11, %r3, 2;
	cvta.to.global.u64 	%rd2, %rd3;
$L__BB0_2:
	setp.ge.u32 	%p5, %r2, %r47;
	bar.sync 	0;
	@%p5 bra 	$L__BB0_43;
	mov.u32 	%r192, %r2;
$L__BB0_4:
	setp.ge.u32 	%p6, %r2, %r4;
	@%p6 bra 	$L__BB0_7;
	shl.b32 	%r49, %r2, 2;
	mov.u32 	%r50, _ZZ15beamform_sharedP5char4PfjjjjE6shared;
	add.s32 	%r193, %r50, %r49;
	mad.lo.s32 	%r51, %r191, %r47, %r192;
	rem.u32 	%r52, %r192, %r3;
	sub.s32 	%r53, %r51, %r52;
	shl.b32 	%r54, %r53, 4;
	add.s32 	%r194, %r2, %r54;
	mov.u32 	%r195, %r2;
$L__BB0_6:
	mul.wide.u32 	%rd5, %r194, 4;
	add.s64 	%rd6, %rd2, %rd5;
	ld.global.u32 	%r55, [%rd6];
	st.shared.u32 	[%r193], %r55;
	add.s32 	%r195, %r195, %r3;
	add.s32 	%r194, %r194, %r3;
	add.s32 	%r193, %r193, %r11;
	setp.lt.u32 	%p7, %r195, %r4;
	@%p7 bra 	$L__BB0_6;
$L__BB0_7:
	setp.eq.s32 	%p8, %r48, 0;
	@%p8 bra 	$L__BB0_19;
	setp.lt.u32 	%p9, %r48, 8;
	mov.b32 	%r198, 0;
	@%p9 bra 	$L__BB0_11;
	mov.b32 	%r196, 0;
$L__BB0_10:
	.pragma "nounroll";
	mad.lo.s32 	%r58, %r196, %r3, %r2;
	shl.b32 	%r59, %r58, 2;
	mov.u32 	%r60, _ZZ15beamform_sharedP5char4PfjjjjE5beams;
	add.s32 	%r61, %r60, %r59;
	mov.b32 	%r62, 0;
	st.shared.u32 	[%r61], %r62;
	add.s32 	%r63, %r61, %r11;
	st.shared.u32 	[%r63], %r62;
	add.s32 	%r64, %r63, %r11;
	st.shared.u32 	[%r64], %r62;
	add.s32 	%r65, %r64, %r11;
	st.shared.u32 	[%r65], %r62;
	add.s32 	%r66, %r65, %r11;
	st.shared.u32 	[%r66], %r62;
	add.s32 	%r67, %r66, %r11;
	st.shared.u32 	[%r67], %r62;
	add.s32 	%r68, %r67, %r11;
	st.shared.u32 	[%r68], %r62;
	add.s32 	%r69, %r68, %r11;
	st.shared.u32 	[%r69], %r62;
	add.s32 	%r196, %r196, 8;
	setp.ne.s32 	%p10, %r196, %r8;
	mov.u32 	%r198, %r8;
	@%p10 bra 	$L__BB0_10;
$L__BB0_11:
	setp.eq.s32 	%p11, %r6, 0;
	@%p11 bra 	$L__BB0_19;
	add.s32 	%r70, %r6, -1;
	setp.lt.u32 	%p12, %r70, 3;
	@%p12 bra 	$L__BB0_14;
	mad.lo.s32 	%r71, %r198, %r3, %r2;
	shl.b32 	%r72, %r71, 2;
	mov.u32 	%r73, _ZZ15beamform_sharedP5char4PfjjjjE5beams;
	add.s32 	%r74, %r73, %r72;
	mov.b32 	%r75, 0;
	st.shared.u32 	[%r74], %r75;
	add.s32 	%r76, %r74, %r11;
	st.shared.u32 	[%r76], %r75;
	add.s32 	%r77, %r76, %r11;
	st.shared.u32 	[%r77], %r75;
	add.s32 	%r78, %r77, %r11;
	st.shared.u32 	[%r78], %r75;
	add.s32 	%r198, %r198, 4;
$L__BB0_14:
	setp.eq.s32 	%p13, %r7, 0;
	@%p13 bra 	$L__BB0_19;
	setp.eq.s32 	%p14, %r7, 1;
	@%p14 bra 	$L__BB0_17;
	mad.lo.s32 	%r79, %r198, %r3, %r2;
	shl.b32 	%r80, %r79, 2;
	mov.u32 	%r81, _ZZ15beamform_sharedP5char4PfjjjjE5beams;
	add.s32 	%r82, %r81, %r80;
	mov.b32 	%r83, 0;
	st.shared.u32 	[%r82], %r83;
	add.s32 	%r84, %r82, %r11;
	st.shared.u32 	[%r84], %r83;
	add.s32 	%r198, %r198, 2;
$L__BB0_17:
	setp.eq.s32 	%p15, %r9, 0;
	@%p15 bra 	$L__BB0_19;
	mad.lo.s32 	%r85, %r198, %r3, %r2;
	shl.b32 	%r86, %r85, 2;
	mov.u32 	%r87, _ZZ15beamform_sharedP5char4PfjjjjE5beams;
	add.s32 	%r88, %r87, %r86;
	mov.b32 	%r89, 0;
	st.shared.u32 	[%r88], %r89;
$L__BB0_19:
	bar.sync 	0;
	@%p1 bra 	$L__BB0_30;
	mov.b32 	%r200, 0;
$L__BB0_21:
	setp.lt.u32 	%p16, %r48, 4;
	add.s32 	%r92, %r200, %r2;
	shl.b32 	%r93, %r92, 2;
	and.b32  	%r94, %r93, 28;
	shl.b32 	%r95, %r2, 6;
	or.b32  	%r96, %r95, %r94;
	mov.u32 	%r97, _ZZ15beamform_sharedP5char4PfjjjjE6shared;
	add.s32 	%r98, %r97, %r96;
	ld.shared.u32 	%r99, [%r98+32];
	bfe.s32 	%r100, %r99, 0, 8;
	cvt.s8.s32 	%rs1, %r100;
	bfe.s32 	%r101, %r99, 8, 8;
	cvt.s8.s32 	%rs2, %r101;
	bfe.s32 	%r102, %r99, 16, 8;
	cvt.s8.s32 	%rs3, %r102;
	bfe.s32 	%r103, %r99, 24, 8;
	cvt.s8.s32 	%rs4, %r103;
	ld.shared.u32 	%r104, [%r98];
	bfe.s32 	%r105, %r104, 0, 8;
	cvt.s8.s32 	%rs5, %r105;
	bfe.s32 	%r106, %r104, 8, 8;
	cvt.s8.s32 	%rs6, %r106;
	bfe.s32 	%r107, %r104, 16, 8;
	cvt.s8.s32 	%rs7, %r107;
	bfe.s32 	%r108, %r104, 24, 8;
	cvt.s8.s32 	%rs8, %r108;
	cvt.rn.f32.s16 	%f9, %rs8;
	mul.f32 	%f1, %f9, %f9;
	cvt.rn.f32.s16 	%f2, %rs4;
	cvt.rn.f32.s16 	%f10, %rs5;
	mul.f32 	%f3, %f10, %f10;
	cvt.rn.f32.s16 	%f4, %rs1;
	cvt.rn.f32.s16 	%f11, %rs6;
	mul.f32 	%f5, %f11, %f11;
	cvt.rn.f32.s16 	%f6, %rs2;
	cvt.rn.f32.s16 	%f12, %rs7;
	mul.f32 	%f7, %f12, %f12;
	cvt.rn.f32.s16 	%f8, %rs3;
	mov.b32 	%r203, 0;
	@%p16 bra 	$L__BB0_24;
	mov.b32 	%r201, 0;
$L__BB0_23:
	.pragma "nounroll";
	cvt.rn.f32.u32 	%f13, %r201;
	mul.f32 	%f14, %f2, %f13;
	fma.rn.f32 	%f15, %f14, %f14, %f1;
	mul.f32 	%f16, %f4, %f13;
	fma.rn.f32 	%f17, %f16, %f16, %f3;
	mul.f32 	%f18, %f6, %f13;
	fma.rn.f32 	%f19, %f18, %f18, %f5;
	mul.f32 	%f20, %f8, %f13;
	fma.rn.f32 	%f21, %f20, %f20, %f7;
	add.f32 	%f22, %f15, %f17;
	add.f32 	%f23, %f19, %f22;
	add.f32 	%f24, %f21, %f23;
	mad.lo.s32 	%r110, %r201, %r3, %r2;
	shl.b32 	%r111, %r110, 2;
	mov.u32 	%r112, _ZZ15beamform_sharedP5char4PfjjjjE5beams;
	add.s32 	%r113, %r112, %r111;
	ld.shared.f32 	%f25, [%r113];
	add.f32 	%f26, %f24, %f25;
	st.shared.f32 	[%r113], %f26;
	add.s32 	%r114, %r201, 1;
	cvt.rn.f32.u32 	%f27, %r114;
	mul.f32 	%f28, %f2, %f27;
	fma.rn.f32 	%f29, %f28, %f28, %f1;
	mul.f32 	%f30, %f4, %f27;
	fma.rn.f32 	%f31, %f30, %f30, %f3;
	mul.f32 	%f32, %f6, %f27;
	fma.rn.f32 	%f33, %f32, %f32, %f5;
	mul.f32 	%f34, %f8, %f27;
	fma.rn.f32 	%f35, %f34, %f34, %f7;
	add.f32 	%f36, %f29, %f31;
	add.f32 	%f37, %f33, %f36;
	add.f32 	%f38, %f35, %f37;
	add.s32 	%r115, %r113, %r11;
	ld.shared.f32 	%f39, [%r115];
	add.f32 	%f40, %f38, %f39;
	st.shared.f32 	[%r115], %f40;
	add.s32 	%r116, %r201, 2;
	cvt.rn.f32.u32 	%f41, %r116;
	mul.f32 	%f42, %f2, %f41;
	fma.rn.f32 	%f43, %f42, %f42, %f1;
	mul.f32 	%f44, %f4, %f41;
	fma.rn.f32 	%f45, %f44, %f44, %f3;
	mul.f32 	%f46, %f6, %f41;
	fma.rn.f32 	%f47, %f46, %f46, %f5;
	mul.f32 	%f48, %f8, %f41;
	fma.rn.f32 	%f49, %f48, %f48, %f7;
	add.f32 	%f50, %f43, %f45;
	add.f32 	%f51, %f47, %f50;
	add.f32 	%f52, %f49, %f51;
	add.s32 	%r117, %r115, %r11;
	ld.shared.f32 	%f53, [%r117];
	add.f32 	%f54, %f52, %f53;
	st.shared.f32 	[%r117], %f54;
	add.s32 	%r118, %r201, 3;
	cvt.rn.f32.u32 	%f55, %r118;
	mul.f32 	%f56, %f2, %f55;
	fma.rn.f32 	%f57, %f56, %f56, %f1;
	mul.f32 	%f58, %f4, %f55;
	fma.rn.f32 	%f59, %f58, %f58, %f3;
	mul.f32 	%f60, %f6, %f55;
	fma.rn.f32 	%f61, %f60, %f60, %f5;
	mul.f32 	%f62, %f8, %f55;
	fma.rn.f32 	%f63, %f62, %f62, %f7;
	add.f32 	%f64, %f57, %f59;
	add.f32 	%f65, %f61, %f64;
	add.f32 	%f66, %f63, %f65;
	add.s32 	%r119, %r117, %r11;
	ld.shared.f32 	%f67, [%r119];
	add.f32 	%f68, %f66, %f67;
	st.shared.f32 	[%r119], %f68;
	add.s32 	%r201, %r201, 4;
	setp.ne.s32 	%p17, %r201, %r10;
	mov.u32 	%r203, %r10;
	@%p17 bra 	$L__BB0_23;
$L__BB0_24:
	setp.eq.s32 	%p18, %r7, 0;
	@%p18 bra 	$L__BB0_29;
	setp.eq.s32 	%p19, %r7, 1;
	@%p19 bra 	$L__BB0_27;
	cvt.rn.f32.u32 	%f69, %r203;
	mul.f32 	%f70, %f2, %f69;
	fma.rn.f32 	%f71, %f70, %f70, %f1;
	mul.f32 	%f72, %f4, %f69;
	fma.rn.f32 	%f73, %f72, %f72, %f3;
	mul.f32 	%f74, %f6, %f69;
	fma.rn.f32 	%f75, %f74, %f74, %f5;
	mul.f32 	%f76, %f8, %f69;
	fma.rn.f32 	%f77, %f76, %f76, %f7;
	add.f32 	%f78, %f71, %f73;
	add.f32 	%f79, %f75, %f78;
	add.f32 	%f80, %f77, %f79;
	mad.lo.s32 	%r120, %r203, %r3, %r2;
	shl.b32 	%r121, %r120, 2;
	mov.u32 	%r122, _ZZ15beamform_sharedP5char4PfjjjjE5beams;
	add.s32 	%r123, %r122, %r121;
	ld.shared.f32 	%f81, [%r123];
	add.f32 	%f82, %f80, %f81;
	st.shared.f32 	[%r123], %f82;
	add.s32 	%r124, %r203, 1;
	cvt.rn.f32.u32 	%f83, %r124;
	mul.f32 	%f84, %f2, %f83;
	fma.rn.f32 	%f85, %f84, %f84, %f1;
	mul.f32 	%f86, %f4, %f83;
	fma.rn.f32 	%f87, %f86, %f86, %f3;
	mul.f32 	%f88, %f6, %f83;
	fma.rn.f32 	%f89, %f88, %f88, %f5;
	mul.f32 	%f90, %f8, %f83;
	fma.rn.f32 	%f91, %f90, %f90, %f7;
	add.f32 	%f92, %f85, %f87;
	add.f32 	%f93, %f89, %f92;
	add.f32 	%f94, %f91, %f93;
	add.s32 	%r125, %r123, %r11;
	ld.shared.f32 	%f95, [%r125];
	add.f32 	%f96, %f94, %f95;
	st.shared.f32 	[%r125], %f96;
	add.s32 	%r203, %r203, 2;
$L__BB0_27:
	setp.eq.s32 	%p20, %r9, 0;
	@%p20 bra 	$L__BB0_29;
	cvt.rn.f32.u32 	%f97, %r203;
	mul.f32 	%f98, %f2, %f97;
	fma.rn.f32 	%f99, %f98, %f98, %f1;
	mul.f32 	%f100, %f4, %f97;
	fma.rn.f32 	%f101, %f100, %f100, %f3;
	mul.f32 	%f102, %f6, %f97;
	fma.rn.f32 	%f103, %f102, %f102, %f5;
	mul.f32 	%f104, %f8, %f97;
	fma.rn.f32 	%f105, %f104, %f104, %f7;
	add.f32 	%f106, %f99, %f101;
	add.f32 	%f107, %f103, %f106;
	add.f32 	%f108, %f105, %f107;
	mad.lo.s32 	%r126, %r203, %r3, %r2;
	shl.b32 	%r127, %r126, 2;
	mov.u32 	%r128, _ZZ15beamform_sharedP5char4PfjjjjE5beams;
	add.s32 	%r129, %r128, %r127;
	ld.shared.f32 	%f109, [%r129];
	add.f32 	%f110, %f108, %f109;
	st.shared.f32 	[%r129], %f110;
$L__BB0_29:
	add.s32 	%r200, %r200, 1;
	setp.ne.s32 	%p21, %r200, %r5;
	@%p21 bra 	$L__BB0_21;
$L__BB0_30:
	setp.eq.s32 	%p22, %r48, 0;
	bar.sync 	0;
	@%p22 bra 	$L__BB0_42;
	setp.lt.u32 	%p23, %r48, 8;
	mov.b32 	%r206, 0;
	@%p23 bra 	$L__BB0_34;
	mov.b32 	%r204, 0;
$L__BB0_33:
	.pragma "nounroll";
	mad.lo.s32 	%r132, %r204, %r3, %r2;
	shl.b32 	%r133, %r132, 2;
	mov.u32 	%r134, _ZZ15beamform_sharedP5char4PfjjjjE5beams;
	add.s32 	%r135, %r134, %r133;
	ld.shared.f32 	%f111, [%r135];
	mad.lo.s32 	%r136, %r204, %r47, %r192;
	mad.lo.s32 	%r137, %r136, %r45, %r191;
	mul.wide.u32 	%rd7, %r137, 4;
	add.s64 	%rd8, %rd1, %rd7;
	st.global.f32 	[%rd8], %f111;
	add.s32 	%r138, %r135, %r11;
	ld.shared.f32 	%f112, [%r138];
	add.s32 	%r139, %r136, %r47;
	mad.lo.s32 	%r140, %r139, %r45, %r191;
	mul.wide.u32 	%rd9, %r140, 4;
	add.s64 	%rd10, %rd1, %rd9;
	st.global.f32 	[%rd10], %f112;
	add.s32 	%r141, %r138, %r11;
	ld.shared.f32 	%f113, [%r141];
	add.s32 	%r142, %r139, %r47;
	mad.lo.s32 	%r143, %r142, %r45, %r191;
	mul.wide.u32 	%rd11, %r143, 4;
	add.s64 	%rd12, %rd1, %rd11;
	st.global.f32 	[%rd12], %f113;
	add.s32 	%r144, %r141, %r11;
	ld.shared.f32 	%f114, [%r144];
	add.s32 	%r145, %r142, %r47;
	mad.lo.s32 	%r146, %r145, %r45, %r191;
	mul.wide.u32 	%rd13, %r146, 4;
	add.s64 	%rd14, %rd1, %rd13;
	st.global.f32 	[%rd14], %f114;
	add.s32 	%r147, %r144, %r11;
	ld.shared.f32 	%f115, [%r147];
	add.s32 	%r148, %r145, %r47;
	mad.lo.s32 	%r149, %r148, %r45, %r191;
	mul.wide.u32 	%rd15, %r149, 4;
	add.s64 	%rd16, %rd1, %rd15;
	st.global.f32 	[%rd16], %f115;
	add.s32 	%r150, %r147, %r11;
	ld.shared.f32 	%f116, [%r150];
	add.s32 	%r151, %r148, %r47;
	mad.lo.s32 	%r152, %r151, %r45, %r191;
	mul.wide.u32 	%rd17, %r152, 4;
	add.s64 	%rd18, %rd1, %rd17;
	st.global.f32 	[%rd18], %f116;
	add.s32 	%r153, %r150, %r11;
	ld.shared.f32 	%f117, [%r153];
	add.s32 	%r154, %r151, %r47;
	mad.lo.s32 	%r155, %r154, %r45, %r191;
	mul.wide.u32 	%rd19, %r155, 4;
	add.s64 	%rd20, %rd1, %rd19;
	st.global.f32 	[%rd20], %f117;
	add.s32 	%r156, %r153, %r11;
	ld.shared.f32 	%f118, [%r156];
	add.s32 	%r157, %r154, %r47;
	mad.lo.s32 	%r158, %r157, %r45, %r191;
	mul.wide.u32 	%rd21, %r158, 4;
	add.s64 	%rd22, %rd1, %rd21;
	st.global.f32 	[%rd22], %f118;
	add.s32 	%r204, %r204, 8;
	setp.ne.s32 	%p24, %r204, %r8;
	mov.u32 	%r206, %r8;
	@%p24 bra 	$L__BB0_33;
$L__BB0_34:
	setp.eq.s32 	%p25, %r6, 0;
	@%p25 bra 	$L__BB0_42;
	add.s32 	%r159, %r6, -1;
	setp.lt.u32 	%p26, %r159, 3;
	@%p26 bra 	$L__BB0_37;
	mad.lo.s32 	%r160, %r206, %r3, %r2;
	shl.b32 	%r161, %r160, 2;
	mov.u32 	%r162, _ZZ15beamform_sharedP5char4PfjjjjE5beams;
	add.s32 	%r163, %r162, %r161;
	ld.shared.f32 	%f119, [%r163];
	mad.lo.s32 	%r164, %r206, %r47, %r192;
	mad.lo.s32 	%r165, %r164, %r45, %r191;
	mul.wide.u32 	%rd23, %r165, 4;
	add.s64 	%rd24, %rd1, %rd23;
	st.global.f32 	[%rd24], %f119;
	add.s32 	%r166, %r163, %r11;
	ld.shared.f32 	%f120, [%r166];
	add.s32 	%r167, %r164, %r47;
	mad.lo.s32 	%r168, %r167, %r45, %r191;
	mul.wide.u32 	%rd25, %r168, 4;
	add.s64 	%rd26, %rd1, %rd25;
	st.global.f32 	[%rd26], %f120;
	add.s32 	%r169, %r166, %r11;
	ld.shared.f32 	%f121, [%r169];
	add.s32 	%r170, %r167, %r47;
	mad.lo.s32 	%r171, %r170, %r45, %r191;
	mul.wide.u32 	%rd27, %r171, 4;
	add.s64 	%rd28, %rd1, %rd27;
	st.global.f32 	[%rd28], %f121;
	add.s32 	%r172, %r169, %r11;
	ld.shared.f32 	%f122, [%r172];
	add.s32 	%r173, %r170, %r47;
	mad.lo.s32 	%r174, %r173, %r45, %r191;
	mul.wide.u32 	%rd29, %r174, 4;
	add.s64 	%rd30, %rd1, %rd29;
	st.global.f32 	[%rd30], %f122;
	add.s32 	%r206, %r206, 4;
$L__BB0_37:
	setp.eq.s32 	%p27, %r7, 0;
	@%p27 bra 	$L__BB0_42;
	setp.eq.s32 	%p28, %r7, 1;
	@%p28 bra 	$L__BB0_40;
	mad.lo.s32 	%r175, %r206, %r3, %r2;
	shl.b32 	%r176, %r175, 2;
	mov.u32 	%r177, _ZZ15beamform_sharedP5char4PfjjjjE5beams;
	add.s32 	%r178, %r177, %r176;
	ld.shared.f32 	%f123, [%r178];
	mad.lo.s32 	%r179, %r206, %r47, %r192;
	mad.lo.s32 	%r180, %r179, %r45, %r191;
	mul.wide.u32 	%rd31, %r180, 4;
	add.s64 	%rd32, %rd1, %rd31;
	st.global.f32 	[%rd32], %f123;
	add.s32 	%r181, %r178, %r11;
	ld.shared.f32 	%f124, [%r181];
	add.s32 	%r182, %r179, %r47;
	mad.lo.s32 	%r183, %r182, %r45, %r191;
	mul.wide.u32 	%rd33, %r183, 4;
	add.s64 	%rd34, %rd1, %rd33;
	st.global.f32 	[%rd34], %f124;
	add.s32 	%r206, %r206, 2;
$L__BB0_40:
	setp.eq.s32 	%p29, %r9, 0;
	@%p29 bra 	$L__BB0_42;
	mad.lo.s32 	%r184, %r206, %r3, %r2;
	shl.b32 	%r185, %r184, 2;
	mov.u32 	%r186, _ZZ15beamform_sharedP5char4PfjjjjE5beams;
	add.s32 	%r187, %r186, %r185;
	ld.shared.f32 	%f125, [%r187];
	mad.lo.s32 	%r188, %r206, %r47, %r192;
	mad.lo.s32 	%r189, %r188, %r45, %r191;
	mul.wide.u32 	%rd35, %r189, 4;
	add.s64 	%rd36, %rd1, %rd35;
	st.global.f32 	[%rd36], %f125;
$L__BB0_42:
	bar.sync 	0;
	add.s32 	%r192, %r192, %r3;
	setp.lt.u32 	%p30, %r192, %r47;
	@%p30 bra 	$L__BB0_4;
$L__BB0_43:
	mov.u32 	%r190, %nctaid.x;
	add.s32 	%r191, %r191, %r190;
	setp.lt.u32 	%p31, %r191, %r45;
	@%p31 bra 	$L__BB0_2;
$L__BB0_44:
	ret;

}


// ===== COMPILED SASS (sm_100) =====

	.target	sm_100

	.elftype	@"ET_EXEC"


//--------------------- .note.nv.tkinfo           --------------------------
	.section	.note.nv.tkinfo,"",@"SHT_NOTE"
	.sectionflags	@"SHF_NOTE_NV_TKINFO"
	.tkinfo
        /*0018*/ 	.word	0x00000002
        /*0030*/ 	.string	""
        /*0030*/ 	.string	"ptxas"
        /*0030*/ 	.string	"Cuda compilation tools, release 13.0, V13.0.88"
        /*0030*/ 	.string	"Build cuda_13.0.r13.0/compiler.36424714_0"
        /*0030*/ 	.string	"-arch sm_100 -m 64 "



//--------------------- .note.nv.cuinfo           --------------------------
	.section	.note.nv.cuinfo,"",@"SHT_NOTE"
	.sectionflags	@"SHF_NOTE_NV_CUINFO"
        /*0018*/ 	.short	0x0002
        /*001a*/ 	.short	0x0064
        /*001c*/ 	.short	0x0082
	.zero		2


//--------------------- .nv.info                  --------------------------
	.section	.nv.info,"",@"SHT_CUDA_INFO"
	.align	4


	//----- nvinfo : EIATTR_REGCOUNT
	.align		4
        /*0000*/ 	.byte	0x04, 0x2f
        /*0002*/ 	.short	(.L_1 - .L_0)
	.align		4
.L_0:
        /*0004*/ 	.word	index@(_Z15beamform_sharedP5char4Pfjjjj)
        /*0008*/ 	.word	0x00000020


	//----- nvinfo : EIATTR_FRAME_SIZE
	.align		4
.L_1:
        /*000c*/ 	.byte	0x04, 0x11
        /*000e*/ 	.short	(.L_3 - .L_2)
	.align		4
.L_2:
        /*0010*/ 	.word	index@(_Z15beamform_sharedP5char4Pfjjjj)
        /*0014*/ 	.word	0x00000000


	//----- nvinfo : EIATTR_MIN_STACK_SIZE
	.align		4
.L_3:
        /*0018*/ 	.byte	0x04, 0x12
        /*001a*/ 	.short	(.L_5 - .L_4)
	.align		4
.L_4:
        /*001c*/ 	.word	index@(_Z15beamform_sharedP5char4Pfjjjj)
        /*0020*/ 	.word	0x00000000
.L_5:


//--------------------- .nv.compat                --------------------------
	.section	.nv.compat,"",@"SHT_CUDA_COMPAT_INFO"
	.align	4
        /*0000*/ 	.byte	0x02, 0x09, 0x00, 0x00, 0x02, 0x02, 0x01, 0x00, 0x02, 0x05, 0x05, 0x00, 0x03, 0x07, 0x01, 0x01
        /*0010*/ 	.byte	0x02, 0x03, 0x00, 0x00, 0x02, 0x06, 0x01, 0x00, 0x04, 0x0b, 0x08, 0x00, 0x09, 0x00, 0x00, 0x00
        /*0020*/ 	.byte	0x00, 0x00, 0x00, 0x00


//--------------------- .nv.info._Z15beamform_sharedP5char4Pfjjjj --------------------------
	.section	.nv.info._Z15beamform_sharedP5char4Pfjjjj,"",@"SHT_CUDA_INFO"
	.sectionflags	@""
	.align	4


	//----- nvinfo : EIATTR_CUDA_API_VERSION
	.align		4
        /*0000*/ 	.byte	0x04, 0x37
        /*0002*/ 	.short	(.L_7 - .L_6)
.L_6:
        /*0004*/ 	.word	0x00000082


	//----- nvinfo : EIATTR_KPARAM_INFO
	.align		4
.L_7:
        /*0008*/ 	.byte	0x04, 0x17
        /*000a*/ 	.short	(.L_9 - .L_8)
.L_8:
        /*000c*/ 	.word	0x00000000
        /*0010*/ 	.short	0x0005
        /*0012*/ 	.short	0x001c
        /*0014*/ 	.byte	0x00, 0xf0, 0x11, 0x00


	//----- nvinfo : EIATTR_KPARAM_INFO
	.align		4
.L_9:
        /*0018*/ 	.byte	0x04, 0x17
        /*001a*/ 	.short	(.L_11 - .L_10)
.L_10:
        /*001c*/ 	.word	0x00000000
        /*0020*/ 	.short	0x0004
        /*0022*/ 	.short	0x0018
        /*0024*/ 	.byte	0x00, 0xf0, 0x11, 0x00


	//----- nvinfo : EIATTR_KPARAM_INFO
	.align		4
.L_11:
        /*0028*/ 	.byte	0x04, 0x17
        /*002a*/ 	.short	(.L_13 - .L_12)
.L_12:
        /*002c*/ 	.word	0x00000000
        /*0030*/ 	.short	0x0003
        /*0032*/ 	.short	0x0014
        /*0034*/ 	.byte	0x00, 0xf0, 0x11, 0x00


	//----- nvinfo : EIATTR_KPARAM_INFO
	.align		4
.L_13:
        /*0038*/ 	.byte	0x04, 0x17
        /*003a*/ 	.short	(.L_15 - .L_14)
.L_14:
        /*003c*/ 	.word	0x00000000
        /*0040*/ 	.short	0x0002
        /*0042*/ 	.short	0x0010
        /*0044*/ 	.byte	0x00, 0xf0, 0x11, 0x00


	//----- nvinfo : EIATTR_KPARAM_INFO
	.align		4
.L_15:
        /*0048*/ 	.byte	0x04, 0x17
        /*004a*/ 	.short	(.L_17 - .L_16)
.L_16:
        /*004c*/ 	.word	0x00000000
        /*0050*/ 	.short	0x0001
        /*0052*/ 	.short	0x0008
        /*0054*/ 	.byte	0x00, 0xf5, 0x21, 0x00


	//----- nvinfo : EIATTR_KPARAM_INFO
	.align		4
.L_17:
        /*0058*/ 	.byte	0x04, 0x17
        /*005a*/ 	.short	(.L_19 - .L_18)
.L_18:
        /*005c*/ 	.word	0x00000000
        /*0060*/ 	.short	0x0000
        /*0062*/ 	.short	0x0000
        /*0064*/ 	.byte	0x00, 0xf5, 0x21, 0x00


	//----- nvinfo : EIATTR_SPARSE_MMA_MASK
	.align		4
.L_19:
        /*0068*/ 	.byte	0x03, 0x50
        /*006a*/ 	.short	0x0000


	//----- nvinfo : EIATTR_MAXREG_COUNT
	.align		4
        /*006c*/ 	.byte	0x03, 0x1b
        /*006e*/ 	.short	0x00ff


	//----- nvinfo : EIATTR_NUM_BARRIERS
	.align		4
        /*0070*/ 	.byte	0x02, 0x4c
        /*0072*/ 	.byte	0x01
	.zero		1


	//----- nvinfo : EIATTR_MERCURY_ISA_VERSION
	.align		4
        /*0074*/ 	.byte	0x03, 0x5f
        /*0076*/ 	.short	0x0101


	//----- nvinfo : EIATTR_VRC_CTA_INIT_COUNT
	.align		4
        /*0078*/ 	.byte	0x02, 0x4a
	.zero		1
	.zero		1


	//----- nvinfo : EIATTR_EXIT_INSTR_OFFSETS
	.align		4
        /*007c*/ 	.byte	0x04, 0x1c
        /*007e*/ 	.short	(.L_21 - .L_20)


	//   ....[0]....
.L_20:
        /*0080*/ 	.word	0x00000040


	//   ....[1]....
        /*0084*/ 	.word	0x00001db0


	//----- nvinfo : EIATTR_CRS_STACK_SIZE
	.align		4
.L_21:
        /*0088*/ 	.byte	0x04, 0x1e
        /*008a*/ 	.short	(.L_23 - .L_22)
.L_22:
        /*008c*/ 	.word	0x00000000


	//----- nvinfo : EIATTR_CBANK_PARAM_SIZE
	.align		4
.L_23:
        /*0090*/ 	.byte	0x03, 0x19
        /*0092*/ 	.short	0x0020


	//----- nvinfo : EIATTR_PARAM_CBANK
	.align		4
        /*0094*/ 	.byte	0x04, 0x0a
        /*0096*/ 	.short	(.L_25 - .L_24)
	.align		4
.L_24:
        /*0098*/ 	.word	index@(.nv.constant0._Z15beamform_sharedP5char4Pfjjjj)
        /*009c*/ 	.short	0x0380
        /*009e*/ 	.short	0x0020


	//----- nvinfo : EIATTR_SW_WAR
	.align		4
.L_25:
        /*00a0*/ 	.byte	0x04, 0x36
        /*00a2*/ 	.short	(.L_27 - .L_26)
.L_26:
        /*00a4*/ 	.word	0x00000008
.L_27:


//--------------------- .nv.callgraph             --------------------------
	.section	.nv.callgraph,"",@"SHT_CUDA_CALLGRAPH"
	.align	4
	.sectionentsize	8
	.align		4
        /*0000*/ 	.word	0x00000000
	.align		4
        /*0004*/ 	.word	0xffffffff
	.align		4
        /*0008*/ 	.word	0x00000000
	.align		4
        /*000c*/ 	.word	0xfffffffe
	.align		4
        /*0010*/ 	.word	0x00000000
	.align		4
        /*0014*/ 	.word	0xfffffffd
	.align		4
        /*0018*/ 	.word	0x00000000
	.align		4
        /*001c*/ 	.word	0xfffffffc


//--------------------- .text._Z15beamform_sharedP5char4Pfjjjj --------------------------
	.section	.text._Z15beamform_sharedP5char4Pfjjjj,"ax",@progbits
	.align	128
        .global         _Z15beamform_sharedP5char4Pfjjjj
        .type           _Z15beamform_sharedP5char4Pfjjjj,@function
        .size           _Z15beamform_sharedP5char4Pfjjjj,(.L_x_25 - _Z15beamform_sharedP5char4Pfjjjj)
        .other          _Z15beamform_sharedP5char4Pfjjjj,@"STO_CUDA_ENTRY STV_DEFAULT"
_Z15beamform_sharedP5char4Pfjjjj:
.text._Z15beamform_sharedP5char4Pfjjjj:
[----:B------:R-:W-:Y:S08]  /*0000*/  LDC R1, c[0x0][0x37c] ;  /* 0x0000df00ff017b82 */ /* 0x000ff00000000800 */
[----:B------:R-:W0:Y:S08]  /*0010*/  S2UR UR4, SR_CTAID.X ;  /* 0x00000000000479c3 */ /* 0x000e300000002500 */
[----:B------:R-:W0:Y:S02]  /*0020*/  LDC R0, c[0x0][0x390] ;  /* 0x0000e400ff007b82 */ /* 0x000e240000000800 */
[----:B0-----:R-:W-:-:S13]  /*0030*/  ISETP.LE.U32.AND P0, PT, R0, UR4, PT ;  /* 0x0000000400007c0c */ /* 0x001fda000bf03070 */
[----:B------:R-:W-:Y:S05]  /*0040*/  @P0 EXIT ;  /* 0x000000000000094d */ /* 0x000fea0003800000 */
[----:B------:R-:W0:Y:S01]  /*0050*/  S2R R14, SR_TID.X ;  /* 0x00000000000e7919 */ /* 0x000e220000002100 */
[----:B------:R-:W1:Y:S01]  /*0060*/  LDC R17, c[0x0][0x360] ;  /* 0x0000d800ff117b82 */ /* 0x000e620000000800 */
[----:B------:R-:W2:Y:S01]  /*0070*/  LDCU UR7, c[0x0][0x39c] ;  /* 0x00007380ff0777ac */ /* 0x000ea20008000800 */
[----:B------:R-:W-:Y:S01]  /*0080*/  MOV R15, UR4 ;  /* 0x00000004000f7c02 */ /* 0x000fe20008000f00 */
[----:B------:R-:W3:Y:S01]  /*0090*/  LDCU UR5, c[0x0][0x394] ;  /* 0x00007280ff0577ac */ /* 0x000ee20008000800 */
[----:B------:R-:W4:Y:S01]  /*00a0*/  LDCU.64 UR10, c[0x0][0x358] ;  /* 0x00006b00ff0a77ac */ /* 0x000f220008000a00 */
[----:B--2---:R-:W-:Y:S02]  /*00b0*/  UISETP.NE.AND UP0, UPT, UR7, URZ, UPT ;  /* 0x000000ff0700728c */ /* 0x004fe4000bf05270 */
[----:B------:R-:W-:Y:S02]  /*00c0*/  ULOP3.LUT UR13, UR7, 0x3, URZ, 0xc0, !UPT ;  /* 0x00000003070d7892 */ /* 0x000fe4000f8ec0ff */
[----:B------:R-:W-:-:S02]  /*00d0*/  ULOP3.LUT UR6, UR7, 0xfffffff8, URZ, 0xc0, !UPT ;  /* 0xfffffff807067892 */ /* 0x000fc4000f8ec0ff */
[----:B------:R-:W-:Y:S02]  /*00e0*/  ULOP3.LUT UR14, UR7, 0x1, URZ, 0xc0, !UPT ;  /* 0x00000001070e7892 */ /* 0x000fe4000f8ec0ff */
[----:B---3--:R-:W-:Y:S02]  /*00f0*/  USHF.R.U32.HI UR12, URZ, 0x2, UR5 ;  /* 0x00000002ff0c7899 */ /* 0x008fe40008011605 */
[----:B------:R-:W-:Y:S02]  /*0100*/  ULOP3.LUT UR7, UR7, 0xfffffffc, URZ, 0xc0, !UPT ;  /* 0xfffffffc07077892 */ /* 0x000fe4000f8ec0ff */
[----:B0---4-:R-:W-:-:S11]  /*0110*/  UISETP.LT.U32.OR UP0, UPT, UR5, 0x4, !UP0 ;  /* 0x000000040500788c */ /* 0x011fd6000c701470 */
.L_x_23:
[----:B------:R-:W0:Y:S02]  /*0120*/  LDCU UR4, c[0x0][0x398] ;  /* 0x00007300ff0477ac */ /* 0x000e240008000800 */
[----:B0-----:R-:W-:Y:S01]  /*0130*/  ISETP.GE.U32.AND P0, PT, R14, UR4, PT ;  /* 0x000000040e007c0c */ /* 0x001fe2000bf06070 */
[----:B------:R-:W-:Y:S05]  /*0140*/  WARPSYNC.ALL ;  /* 0x0000000000007948 */ /* 0x000fea0003800000 */
[----:B------:R-:W-:Y:S07]  /*0150*/  BAR.SYNC.DEFER_BLOCKING 0x0 ;  /* 0x0000000000007b1d */ /* 0x000fee0000010000 */
[----:B-1234-:R-:W-:Y:S05]  /*0160*/  @P0 BRA `(.L_x_0) ;  /* 0x0000001800fc0947 */ /* 0x01efea0003800000 */
[----:B------:R-:W-:-:S07]  /*0170*/  MOV R0, R14 ;  /* 0x0000000e00007202 */ /* 0x000fce0000000f00 */
.L_x_22:
[----:B012---:R-:W-:Y:S01]  /*0180*/  SHF.L.U32 R9, R17, 0x4, RZ ;  /* 0x0000000411097819 */ /* 0x007fe200000006ff */
[----:B------:R-:W-:Y:S03]  /*0190*/  BSSY.RECONVERGENT B0, `(.L_x_1) ;  /* 0x0000026000007945 */ /* 0x000fe60003800200 */
[----:B------:R-:W-:-:S13]  /*01a0*/  ISETP.GE.U32.AND P0, PT, R14, R9, PT ;  /* 0x000000090e00720c */ /* 0x000fda0003f06070 */
[----:B---34-:R-:W-:Y:S05]  /*01b0*/  @P0 BRA `(.L_x_2) ;  /* 0x00000000008c0947 */ /* 0x018fea0003800000 */
[----:B------:R-:W0:Y:S01]  /*01c0*/  I2F.U32.RP R4, R17 ;  /* 0x0000001100047306 */ /* 0x000e220000209000 */
[----:B------:R-:W1:Y:S01]  /*01d0*/  S2UR UR5, SR_CgaCtaId ;  /* 0x00000000000579c3 */ /* 0x000e620000008800 */
[----:B------:R-:W2:Y:S01]  /*01e0*/  LDCU UR8, c[0x0][0x398] ;  /* 0x00007300ff0877ac */ /* 0x000ea20008000800 */
[----:B------:R-:W-:Y:S02]  /*01f0*/  ISETP.NE.U32.AND P1, PT, R17, RZ, PT ;  /* 0x000000ff1100720c */ /* 0x000fe40003f25070 */
[----:B------:R-:W-:Y:S01]  /*0200*/  MOV R8, R14 ;  /* 0x0000000e00087202 */ /* 0x000fe20000000f00 */
[----:B------:R-:W-:Y:S02]  /*0210*/  UMOV UR4, 0x400 ;  /* 0x0000040000047882 */ /* 0x000fe40000000000 */
[----:B0-----:R-:W0:Y:S01]  /*0220*/  MUFU.RCP R4, R4 ;  /* 0x0000000400047308 */ /* 0x001e220000001000 */
[----:B-1----:R-:W-:Y:S01]  /*0230*/  ULEA UR4, UR5, UR4, 0x18 ;  /* 0x0000000405047291 */ /* 0x002fe2000f8ec0ff */
[----:B0-----:R-:W-:-:S06]  /*0240*/  IADD3 R2, PT, PT, R4, 0xffffffe, RZ ;  /* 0x0ffffffe04027810 */ /* 0x001fcc0007ffe0ff */
[----:B------:R0:W1:Y:S02]  /*0250*/  F2I.FTZ.U32.TRUNC.NTZ R3, R2 ;  /* 0x0000000200037305 */ /* 0x000064000021f000 */
[----:B0-----:R-:W-:Y:S01]  /*0260*/  HFMA2 R2, -RZ, RZ, 0, 0 ;  /* 0x00000000ff027431 */ /* 0x001fe200000001ff */
[----:B-1----:R-:W-:-:S05]  /*0270*/  IADD3 R6, PT, PT, RZ, -R3, RZ ;  /* 0x80000003ff067210 */ /* 0x002fca0007ffe0ff */
[----:B------:R-:W-:-:S04]  /*0280*/  IMAD R5, R6, R17, RZ ;  /* 0x0000001106057224 */ /* 0x000fc800078e02ff */
[----:B------:R-:W-:Y:S02]  /*0290*/  IMAD.HI.U32 R3, R3, R5, R2 ;  /* 0x0000000503037227 */ /* 0x000fe400078e0002 */
[----:B------:R-:W0:Y:S02]  /*02a0*/  LDC.64 R4, c[0x0][0x380] ;  /* 0x0000e000ff047b82 */ /* 0x000e240000000a00 */
[----:B--2---:R-:W-:Y:S02]  /*02b0*/  IMAD R2, R15, UR8, R0 ;  /* 0x000000080f027c24 */ /* 0x004fe4000f8e0200 */
[----:B------:R-:W-:-:S05]  /*02c0*/  IMAD.HI.U32 R3, R3, R0, RZ ;  /* 0x0000000003037227 */ /* 0x000fca00078e00ff */
[----:B------:R-:W-:-:S05]  /*02d0*/  IADD3 R3, PT, PT, -R3, RZ, RZ ;  /* 0x000000ff03037210 */ /* 0x000fca0007ffe1ff */
[----:B------:R-:W-:-:S05]  /*02e0*/  IMAD R6, R17, R3, R0 ;  /* 0x0000000311067224 */ /* 0x000fca00078e0200 */
[----:B------:R-:W-:-:S13]  /*02f0*/  ISETP.GE.U32.AND P0, PT, R6, R17, PT ;  /* 0x000000110600720c */ /* 0x000fda0003f06070 */
[----:B------:R-:W-:-:S04]  /*0300*/  @P0 IADD3 R6, PT, PT, R6, -R17, RZ ;  /* 0x8000001106060210 */ /* 0x000fc80007ffe0ff */
[----:B------:R-:W-:-:S13]  /*0310*/  ISETP.GE.U32.AND P0, PT, R6, R17, PT ;  /* 0x000000110600720c */ /* 0x000fda0003f06070 */
[-C--:B------:R-:W-:Y:S02]  /*0320*/  @P0 IADD3 R6, PT, PT, R6, -R17.reuse, RZ ;  /* 0x8000001106060210 */ /* 0x080fe40007ffe0ff */
[----:B------:R-:W-:-:S04]  /*0330*/  @!P1 LOP3.LUT R6, RZ, R17, RZ, 0x33, !PT ;  /* 0x00000011ff069212 */ /* 0x000fc800078e33ff */
[----:B------:R-:W-:Y:S02]  /*0340*/  IADD3 R3, PT, PT, R2, -R6, RZ ;  /* 0x8000000602037210 */ /* 0x000fe40007ffe0ff */
[----:B------:R-:W-:Y:S02]  /*0350*/  LEA R6, R14, UR4, 0x2 ;  /* 0x000000040e067c11 */ /* 0x000fe4000f8e10ff */
[----:B0-----:R-:W-:-:S07]  /*0360*/  LEA R7, R3, R14, 0x4 ;  /* 0x0000000e03077211 */ /* 0x001fce00078e20ff */
.L_x_3:
[----:B------:R-:W-:-:S06]  /*0370*/  IMAD.WIDE.U32 R2, R7, 0x4, R4 ;  /* 0x0000000407027825 */ /* 0x000fcc00078e0004 */
[----:B------:R-:W2:Y:S01]  /*0380*/  LDG.E R3, desc[UR10][R2.64] ;  /* 0x0000000a02037981 */ /* 0x000ea2000c1e1900 */
[C---:B------:R-:W-:Y:S02]  /*0390*/  IADD3 R8, PT, PT, R17.reuse, R8, RZ ;  /* 0x0000000811087210 */ /* 0x040fe40007ffe0ff */
[C---:B------:R-:W-:Y:S02]  /*03a0*/  IADD3 R7, PT, PT, R17.reuse, R7, RZ ;  /* 0x0000000711077210 */ /* 0x040fe40007ffe0ff */
[----:B------:R-:W-:Y:S01]  /*03b0*/  ISETP.GE.U32.AND P0, PT, R8, R9, PT ;  /* 0x000000090800720c */ /* 0x000fe20003f06070 */
[----:B--2---:R0:W-:Y:S02]  /*03c0*/  STS [R6], R3 ;  /* 0x0000000306007388 */ /* 0x0041e40000000800 */
[----:B0-----:R-:W-:-:S10]  /*03d0*/  LEA R6, R17, R6, 0x2 ;  /* 0x0000000611067211 */ /* 0x001fd400078e10ff */
[----:B------:R-:W-:Y:S05]  /*03e0*/  @!P0 BRA `(.L_x_3) ;  /* 0xfffffffc00e08947 */ /* 0x000fea000383ffff */
.L_x_2:
[----:B------:R-:W-:Y:S05]  /*03f0*/  BSYNC.RECONVERGENT B0 ;  /* 0x0000000000007941 */ /* 0x000fea0003800200 */
.L_x_1:
[----:B------:R-:W0:Y:S02]  /*0400*/  LDCU UR4, c[0x0][0x39c] ;  /* 0x00007380ff0477ac */ /* 0x000e240008000800 */
[----:B0-----:R-:W-:-:S04]  /*0410*/  MOV R2, UR4 ;  /* 0x0000000400027c02 */ /* 0x001fc80008000f00 */
[----:B------:R-:W-:-:S13]  /*0420*/  ISETP.NE.AND P0, PT, R2, RZ, PT ;  /* 0x000000ff0200720c */ /* 0x000fda0003f05270 */
[----:B------:R-:W-:Y:S05]  /*0430*/  @!P0 BRA `(.L_x_4) ;  /* 0x0000000400248947 */ /* 0x000fea0003800000 */
[----:B------:R-:W-:Y:S01]  /*0440*/  ISETP.GE.U32.AND P0, PT, R2, 0x8, PT ;  /* 0x000000080200780c */ /* 0x000fe20003f06070 */
[----:B------:R-:W-:-:S12]  /*0450*/  UMOV UR4, URZ ;  /* 0x000000ff00047c82 */ /* 0x000fd80008000000 */
[----:B------:R-:W-:Y:S05]  /*0460*/  @!P0 BRA `(.L_x_5) ;  /* 0x0000000000688947 */ /* 0x000fea0003800000 */
[----:B------:R-:W0:Y:S01]  /*0470*/  S2UR UR5, SR_CgaCtaId ;  /* 0x00000000000579c3 */ /* 0x000e220000008800 */
[----:B------:R-:W-:Y:S02]  /*0480*/  UMOV UR4, 0x400 ;  /* 0x0000040000047882 */ /* 0x000fe40000000000 */
[----:B------:R-:W-:-:S04]  /*0490*/  UIADD3 UR4, UPT, UPT, UR4, 0x1000, URZ ;  /* 0x0000100004047890 */ /* 0x000fc8000fffe0ff */
[----:B0-----:R-:W-:-:S03]  /*04a0*/  ULEA UR5, UR5, UR4, 0x18 ;  /* 0x0000000405057291 */ /* 0x001fc6000f8ec0ff */
[----:B------:R-:W-:-:S09]  /*04b0*/  UMOV UR4, URZ ;  /* 0x000000ff00047c82 */ /* 0x000fd20008000000 */
.L_x_6:
[----:B0-----:R-:W-:Y:S01]  /*04c0*/  IMAD R3, R17, UR4, R14 ;  /* 0x0000000411037c24 */ /* 0x001fe2000f8e020e */
[----:B------:R-:W-:-:S04]  /*04d0*/  UIADD3 UR4, UPT, UPT, UR4, 0x8, URZ ;  /* 0x0000000804047890 */ /* 0x000fc8000fffe0ff */
[----:B------:R-:W-:Y:S01]  /*04e0*/  LEA R4, R3, UR5, 0x2 ;  /* 0x0000000503047c11 */ /* 0x000fe2000f8e10ff */
[----:B------:R-:W-:-:S03]  /*04f0*/  UISETP.NE.AND UP1, UPT, UR4, UR6, UPT ;  /* 0x000000060400728c */ /* 0x000fc6000bf25270 */
[C---:B------:R-:W-:Y:S01]  /*0500*/  LEA R6, R17.reuse, R4, 0x2 ;  /* 0x0000000411067211 */ /* 0x040fe200078e10ff */
[----:B------:R0:W-:Y:S03]  /*0510*/  STS [R4], RZ ;  /* 0x000000ff04007388 */ /* 0x0001e60000000800 */
        /* <DEDUP_REMOVED lines=10> */
[----:B------:R-:W-:Y:S01]  /*05c0*/  LEA R3, R17, R18, 0x2 ;  /* 0x0000001211037211 */ /* 0x000fe200078e10ff */
[----:B------:R0:W-:Y:S04]  /*05d0*/  STS [R18], RZ ;  /* 0x000000ff12007388 */ /* 0x0001e80000000800 */
[----:B------:R0:W-:Y:S01]  /*05e0*/  STS [R3], RZ ;  /* 0x000000ff03007388 */ /* 0x0001e20000000800 */
[----:B------:R-:W-:Y:S05]  /*05f0*/  BRA.U UP1, `(.L_x_6) ;  /* 0xfffffffd01b07547 */ /* 0x000fea000b83ffff */
[----:B------:R-:W-:-:S05]  /*0600*/  UMOV UR4, UR6 ;  /* 0x0000000600047c82 */ /* 0x000fca0008000000 */
.L_x_5:
[----:B------:R-:W1:Y:S02]  /*0610*/  LDCU UR5, c[0x0][0x39c] ;  /* 0x00007380ff0577ac */ /* 0x000e640008000800 */
[----:B-1----:R-:W-:-:S04]  /*0620*/  ULOP3.LUT UR5, UR5, 0x7, URZ, 0xc0, !UPT ;  /* 0x0000000705057892 */ /* 0x002fc8000f8ec0ff */
[----:B------:R-:W-:-:S09]  /*0630*/  UISETP.NE.AND UP1, UPT, UR5, URZ, UPT ;  /* 0x000000ff0500728c */ /* 0x000fd2000bf25270 */
[----:B------:R-:W-:Y:S05]  /*0640*/  BRA.U !UP1, `(.L_x_4) ;  /* 0x0000000109a07547 */ /* 0x000fea000b800000 */
[----:B------:R-:W-:Y:S02]  /*0650*/  UIADD3 UR5, UPT, UPT, UR5, -0x1, URZ ;  /* 0xffffffff05057890 */ /* 0x000fe4000fffe0ff */
[----:B------:R-:W-:Y:S02]  /*0660*/  UISETP.NE.AND UP2, UPT, UR13, URZ, UPT ;  /* 0x000000ff0d00728c */ /* 0x000fe4000bf45270 */
[----:B------:R-:W-:-:S09]  /*0670*/  UISETP.GE.U32.AND UP1, UPT, UR5, 0x3, UPT ;  /* 0x000000030500788c */ /* 0x000fd2000bf26070 */
[----:B------:R-:W-:Y:S05]  /*0680*/  BRA.U !UP1, `(.L_x_7) ;  /* 0x0000000109387547 */ /* 0x000fea000b800000 */
[----:B------:R-:W1:Y:S01]  /*0690*/  S2UR UR8, SR_CgaCtaId ;  /* 0x00000000000879c3 */ /* 0x000e620000008800 */
[----:B------:R-:W-:Y:S01]  /*06a0*/  UMOV UR5, 0x400 ;  /* 0x0000040000057882 */ /* 0x000fe20000000000 */
[----:B0-----:R-:W-:Y:S01]  /*06b0*/  IMAD R3, R17, UR4, R14 ;  /* 0x0000000411037c24 */ /* 0x001fe2000f8e020e */
[----:B------:R-:W-:Y:S02]  /*06c0*/  UIADD3 UR5, UPT, UPT, UR5, 0x1000, URZ ;  /* 0x0000100005057890 */ /* 0x000fe4000fffe0ff */
[----:B------:R-:W-:Y:S02]  /*06d0*/  UIADD3 UR4, UPT, UPT, UR4, 0x4, URZ ;  /* 0x0000000404047890 */ /* 0x000fe4000fffe0ff */
[----:B-1----:R-:W-:-:S06]  /*06e0*/  ULEA UR5, UR8, UR5, 0x18 ;  /* 0x0000000508057291 */ /* 0x002fcc000f8ec0ff */
[----:B------:R-:W-:-:S04]  /*06f0*/  LEA R4, R3, UR5, 0x2 ;  /* 0x0000000503047c11 */ /* 0x000fc8000f8e10ff */
[C---:B------:R-:W-:Y:S01]  /*0700*/  LEA R6, R17.reuse, R4, 0x2 ;  /* 0x0000000411067211 */ /* 0x040fe200078e10ff */
[----:B------:R1:W-:Y:S03]  /*0710*/  STS [R4], RZ ;  /* 0x000000ff04007388 */ /* 0x0003e60000000800 */
[C---:B------:R-:W-:Y:S01]  /*0720*/  LEA R8, R17.reuse, R6, 0x2 ;  /* 0x0000000611087211 */ /* 0x040fe200078e10ff */
[----:B------:R1:W-:Y:S03]  /*0730*/  STS [R6], RZ ;  /* 0x000000ff06007388 */ /* 0x0003e60000000800 */
[----:B------:R-:W-:Y:S01]  /*0740*/  LEA R3, R17, R8, 0x2 ;  /* 0x0000000811037211 */ /* 0x000fe200078e10ff */
[----:B------:R1:W-:Y:S04]  /*0750*/  STS [R8], RZ ;  /* 0x000000ff08007388 */ /* 0x0003e80000000800 */
[----:B------:R1:W-:Y:S02]  /*0760*/  STS [R3], RZ ;  /* 0x000000ff03007388 */ /* 0x0003e40000000800 */
.L_x_7:
[----:B------:R-:W-:Y:S05]  /*0770*/  BRA.U !UP2, `(.L_x_4) ;  /* 0x000000010a547547 */ /* 0x000fea000b800000 */
[----:B------:R-:W-:Y:S02]  /*0780*/  UISETP.NE.AND UP1, UPT, UR13, 0x1, UPT ;  /* 0x000000010d00788c */ /* 0x000fe4000bf25270 */
[----:B------:R-:W-:-:S07]  /*0790*/  UISETP.NE.AND UP2, UPT, UR14, URZ, UPT ;  /* 0x000000ff0e00728c */ /* 0x000fce000bf45270 */
[----:B------:R-:W-:Y:S05]  /*07a0*/  BRA.U !UP1, `(.L_x_8) ;  /* 0x0000000109287547 */ /* 0x000fea000b800000 */
[----:B------:R-:W2:Y:S01]  /*07b0*/  S2UR UR8, SR_CgaCtaId ;  /* 0x00000000000879c3 */ /* 0x000ea20000008800 */
[----:B------:R-:W-:Y:S01]  /*07c0*/  UMOV UR5, 0x400 ;  /* 0x0000040000057882 */ /* 0x000fe20000000000 */
[----:B01----:R-:W-:Y:S01]  /*07d0*/  IMAD R3, R17, UR4, R14 ;  /* 0x0000000411037c24 */ /* 0x003fe2000f8e020e */
[----:B------:R-:W-:Y:S02]  /*07e0*/  UIADD3 UR5, UPT, UPT, UR5, 0x1000, URZ ;  /* 0x0000100005057890 */ /* 0x000fe4000fffe0ff */
[----:B------:R-:W-:Y:S02]  /*07f0*/  UIADD3 UR4, UPT, UPT, UR4, 0x2, URZ ;  /* 0x0000000204047890 */ /* 0x000fe4000fffe0ff */
[----:B--2---:R-:W-:-:S06]  /*0800*/  ULEA UR5, UR8, UR5, 0x18 ;  /* 0x0000000508057291 */ /* 0x004fcc000f8ec0ff */
[----:B------:R-:W-:-:S04]  /*0810*/  LEA R4, R3, UR5, 0x2 ;  /* 0x0000000503047c11 */ /* 0x000fc8000f8e10ff */
[----:B------:R-:W-:Y:S01]  /*0820*/  LEA R3, R17, R4, 0x2 ;  /* 0x0000000411037211 */ /* 0x000fe200078e10ff */
[----:B------:R2:W-:Y:S04]  /*0830*/  STS [R4], RZ ;  /* 0x000000ff04007388 */ /* 0x0005e80000000800 */
[----:B------:R2:W-:Y:S02]  /*0840*/  STS [R3], RZ ;  /* 0x000000ff03007388 */ /* 0x0005e40000000800 */
.L_x_8:
[----:B------:R-:W-:Y:S05]  /*0850*/  BRA.U !UP2, `(.L_x_4) ;  /* 0x000000010a1c7547 */ /* 0x000fea000b800000 */
[----:B------:R-:W3:Y:S01]  /*0860*/  S2UR UR8, SR_CgaCtaId ;  /* 0x00000000000879c3 */ /* 0x000ee20000008800 */
[----:B------:R-:W-:Y:S01]  /*0870*/  UMOV UR5, 0x400 ;  /* 0x0000040000057882 */ /* 0x000fe20000000000 */
[----:B012---:R-:W-:Y:S01]  /*0880*/  IMAD R3, R17, UR4, R14 ;  /* 0x0000000411037c24 */ /* 0x007fe2000f8e020e */
[----:B------:R-:W-:-:S04]  /*0890*/  UIADD3 UR5, UPT, UPT, UR5, 0x1000, URZ ;  /* 0x0000100005057890 */ /* 0x000fc8000fffe0ff */
[----:B---3--:R-:W-:-:S06]  /*08a0*/  ULEA UR5, UR8, UR5, 0x18 ;  /* 0x0000000508057291 */ /* 0x008fcc000f8ec0ff */
[----:B------:R-:W-:-:S05]  /*08b0*/  LEA R3, R3, UR5, 0x2 ;  /* 0x0000000503037c11 */ /* 0x000fca000f8e10ff */
[----:B------:R3:W-:Y:S02]  /*08c0*/  STS [R3], RZ ;  /* 0x000000ff03007388 */ /* 0x0007e40000000800 */
.L_x_4:
[----:B------:R-:W-:Y:S05]  /*08d0*/  WARPSYNC.ALL ;  /* 0x0000000000007948 */ /* 0x000fea0003800000 */
[----:B------:R-:W-:Y:S06]  /*08e0*/  BAR.SYNC.DEFER_BLOCKING 0x0 ;  /* 0x0000000000007b1d */ /* 0x000fec0000010000 */
[----:B------:R-:W-:Y:S05]  /*08f0*/  BRA.U UP0, `(.L_x_9) ;  /* 0x0000000900a47547 */ /* 0x000fea000b800000 */
[----:B------:R-:W-:-:S05]  /*0900*/  UMOV UR4, URZ ;  /* 0x000000ff00047c82 */ /* 0x000fca0008000000 */
.L_x_14:
[----:B----4-:R-:W4:Y:S01]  /*0910*/  S2UR UR9, SR_CgaCtaId ;  /* 0x00000000000979c3 */ /* 0x010f220000008800 */
[----:B------:R-:W-:Y:S01]  /*0920*/  IADD3 R2, PT, PT, R14, UR4, RZ ;  /* 0x000000040e027c10 */ /* 0x000fe2000fffe0ff */
[----:B------:R-:W-:Y:S01]  /*0930*/  UMOV UR8, 0x400 ;  /* 0x0000040000087882 */ /* 0x000fe20000000000 */
[----:B------:R-:W-:Y:S02]  /*0940*/  UIADD3 UR4, UPT, UPT, UR4, 0x1, URZ ;  /* 0x0000000104047890 */ /* 0x000fe4000fffe0ff */
[----:B------:R-:W-:Y:S02]  /*0950*/  SHF.L.U32 R2, R2, 0x2, RZ ;  /* 0x0000000202027819 */ /* 0x000fe400000006ff */
[----:B------:R-:W-:Y:S02]  /*0960*/  UISETP.NE.AND UP1, UPT, UR4, UR12, UPT ;  /* 0x0000000c0400728c */ /* 0x000fe4000bf25270 */
[----:B0123--:R-:W-:-:S04]  /*0970*/  LOP3.LUT R3, R2, 0x1c, RZ, 0xc0, !PT ;  /* 0x0000001c02037812 */ /* 0x00ffc800078ec0ff */
[----:B------:R-:W-:Y:S01]  /*0980*/  LEA R6, R14, R3, 0x6 ;  /* 0x000000030e067211 */ /* 0x000fe200078e30ff */
[----:B----4-:R-:W-:-:S09]  /*0990*/  ULEA UR5, UR9, UR8, 0x18 ;  /* 0x0000000809057291 */ /* 0x010fd2000f8ec0ff */
[----:B------:R-:W0:Y:S04]  /*09a0*/  LDS R12, [R6+UR5] ;  /* 0x00000005060c7984 */ /* 0x000e280008000800 */
[----:B------:R-:W1:Y:S01]  /*09b0*/  LDS R11, [R6+UR5+0x20] ;  /* 0x00002005060b7984 */ /* 0x000e620008000800 */
[----:B------:R-:W2:Y:S02]  /*09c0*/  LDCU UR5, c[0x0][0x39c] ;  /* 0x00007380ff0577ac */ /* 0x000ea40008000800 */
[----:B--2---:R-:W-:Y:S01]  /*09d0*/  MOV R2, UR5 ;  /* 0x0000000500027c02 */ /* 0x004fe20008000f00 */
[----:B------:R-:W-:-:S03]  /*09e0*/  UMOV UR5, URZ ;  /* 0x000000ff00057c82 */ /* 0x000fc60008000000 */
[----:B------:R-:W-:Y:S01]  /*09f0*/  ISETP.GE.U32.AND P0, PT, R2, 0x4, PT ;  /* 0x000000040200780c */ /* 0x000fe20003f06070 */
[----:B0-----:R-:W0:Y:S08]  /*0a00*/  I2F.S8 R7, R12.B3 ;  /* 0x3000000c00077306 */ /* 0x001e300000001400 */
[----:B------:R-:W2:Y:S01]  /*0a10*/  I2F.S8 R8, R12 ;  /* 0x0000000c00087306 */ /* 0x000ea20000001400 */
[----:B0-----:R-:W-:-:S07]  /*0a20*/  FMUL R7, R7, R7 ;  /* 0x0000000707077220 */ /* 0x001fce0000400000 */
[----:B------:R-:W0:Y:S01]  /*0a30*/  I2F.S8 R9, R12.B1 ;  /* 0x1000000c00097306 */ /* 0x000e220000001400 */
[----:B--2---:R-:W-:-:S07]  /*0a40*/  FMUL R8, R8, R8 ;  /* 0x0000000808087220 */ /* 0x004fce0000400000 */
[----:B------:R-:W2:Y:S01]  /*0a50*/  I2F.S8 R10, R12.B2 ;  /* 0x2000000c000a7306 */ /* 0x000ea20000001400 */
[----:B0-----:R-:W-:-:S07]  /*0a60*/  FMUL R9, R9, R9 ;  /* 0x0000000909097220 */ /* 0x001fce0000400000 */
[----:B-1----:R0:W1:Y:S01]  /*0a70*/  I2F.S8 R3, R11.B3 ;  /* 0x3000000b00037306 */ /* 0x0020620000001400 */
[----:B--2---:R-:W-:-:S07]  /*0a80*/  FMUL R10, R10, R10 ;  /* 0x0000000a0a0a7220 */ /* 0x004fce0000400000 */
[----:B------:R0:W2:Y:S08]  /*0a90*/  I2F.S8 R4, R11 ;  /* 0x0000000b00047306 */ /* 0x0000b00000001400 */
[----:B------:R0:W3:Y:S08]  /*0aa0*/  I2F.S8 R5, R11.B1 ;  /* 0x1000000b00057306 */ /* 0x0000f00000001400 */
[----:B------:R0:W4:Y:S01]  /*0ab0*/  I2F.S8 R6, R11.B2 ;  /* 0x2000000b00067306 */ /* 0x0001220000001400 */
[----:B-12---:R-:W-:Y:S05]  /*0ac0*/  @!P0 BRA `(.L_x_10) ;  /* 0x00000004002c8947 */ /* 0x006fea0003800000 */
[----:B------:R-:W-:Y:S01]  /*0ad0*/  UIADD3 UR8, UPT, UPT, UR8, 0x1000, URZ ;  /* 0x0000100008087890 */ /* 0x000fe2000fffe0ff */
[----:B------:R-:W-:-:S03]  /*0ae0*/  UMOV UR5, URZ ;  /* 0x000000ff00057c82 */ /* 0x000fc60008000000 */
[----:B------:R-:W-:-:S12]  /*0af0*/  ULEA UR8, UR9, UR8, 0x18 ;  /* 0x0000000809087291 */ /* 0x000fd8000f8ec0ff */
.L_x_11:
[----:B01----:R-:W-:Y:S01]  /*0b00*/  IMAD R11, R17, UR5, R14 ;  /* 0x00000005110b7c24 */ /* 0x003fe2000f8e020e */
[----:B------:R-:W-:-:S04]  /*0b10*/  UIADD3 UR15, UPT, UPT, UR5, 0x1, URZ ;  /* 0x00000001050f7890 */ /* 0x000fc8000fffe0ff */
[----:B------:R-:W-:Y:S02]  /*0b20*/  LEA R18, R11, UR8, 0x2 ;  /* 0x000000080b127c11 */ /* 0x000fe4000f8e10ff */
[----:B------:R-:W-:-:S03]  /*0b30*/  I2FP.F32.U32 R11, UR5 ;  /* 0x00000005000b7c45 */ /* 0x000fc60008201000 */
[----:B------:R-:W0:Y:S02]  /*0b40*/  LDS R20, [R18] ;  /* 0x0000000012147984 */ /* 0x000e240000000800 */
[-C--:B------:R-:W-:Y:S01]  /*0b50*/  FMUL R12, R3, R11.reuse ;  /* 0x0000000b030c7220 */ /* 0x080fe20000400000 */
[-C--:B------:R-:W-:Y:S01]  /*0b60*/  FMUL R13, R4, R11.reuse ;  /* 0x0000000b040d7220 */ /* 0x080fe20000400000 */
[-C--:B---3--:R-:W-:Y:S01]  /*0b70*/  FMUL R16, R5, R11.reuse ;  /* 0x0000000b05107220 */ /* 0x088fe20000400000 */
[----:B----4-:R-:W-:Y:S01]  /*0b80*/  FMUL R11, R6, R11 ;  /* 0x0000000b060b7220 */ /* 0x010fe20000400000 */
[----:B------:R-:W-:Y:S01]  /*0b90*/  FFMA R12, R12, R12, R7 ;  /* 0x0000000c0c0c7223 */ /* 0x000fe20000000007 */
[----:B------:R-:W-:Y:S01]  /*0ba0*/  FFMA R13, R13, R13, R8 ;  /* 0x0000000d0d0d7223 */ /* 0x000fe20000000008 */
[----:B------:R-:W-:Y:S01]  /*0bb0*/  FFMA R16, R16, R16, R9 ;  /* 0x0000001010107223 */ /* 0x000fe20000000009 */
[----:B------:R-:W-:Y:S02]  /*0bc0*/  FFMA R11, R11, R11, R10 ;  /* 0x0000000b0b0b7223 */ /* 0x000fe4000000000a */
[----:B------:R-:W-:Y:S01]  /*0bd0*/  FADD R13, R12, R13 ;  /* 0x0000000d0c0d7221 */ /* 0x000fe20000000000 */
[----:B------:R-:W-:-:S03]  /*0be0*/  LEA R12, R17, R18, 0x2 ;  /* 0x00000012110c7211 */ /* 0x000fc600078e10ff */
[----:B------:R-:W-:Y:S01]  /*0bf0*/  FADD R16, R16, R13 ;  /* 0x0000000d10107221 */ /* 0x000fe20000000000 */
[----:B------:R-:W-:Y:S01]  /*0c00*/  I2FP.F32.U32 R13, UR15 ;  /* 0x0000000f000d7c45 */ /* 0x000fe20008201000 */
[----:B------:R-:W-:Y:S02]  /*0c10*/  UIADD3 UR15, UPT, UPT, UR5, 0x2, URZ ;  /* 0x00000002050f7890 */ /* 0x000fe4000fffe0ff */
[----:B------:R-:W-:Y:S02]  /*0c20*/  FADD R11, R11, R16 ;  /* 0x000000100b0b7221 */ /* 0x000fe40000000000 */
[-C--:B------:R-:W-:Y:S01]  /*0c30*/  FMUL R16, R3, R13.reuse ;  /* 0x0000000d03107220 */ /* 0x080fe20000400000 */
[----:B------:R-:W-:-:S03]  /*0c40*/  FMUL R19, R4, R13 ;  /* 0x0000000d04137220 */ /* 0x000fc60000400000 */
[----:B------:R-:W-:Y:S01]  /*0c50*/  FFMA R16, R16, R16, R7 ;  /* 0x0000001010107223 */ /* 0x000fe20000000007 */
[----:B------:R-:W-:-:S04]  /*0c60*/  FFMA R19, R19, R19, R8 ;  /* 0x0000001313137223 */ /* 0x000fc80000000008 */
[----:B------:R-:W-:Y:S01]  /*0c70*/  FADD R19, R16, R19 ;  /* 0x0000001310137221 */ /* 0x000fe20000000000 */
[----:B------:R-:W-:Y:S01]  /*0c80*/  LEA R16, R17, R12, 0x2 ;  /* 0x0000000c11107211 */ /* 0x000fe200078e10ff */
[----:B0-----:R-:W-:Y:S01]  /*0c90*/  FADD R11, R11, R20 ;  /* 0x000000140b0b7221 */ /* 0x001fe20000000000 */
[-C--:B------:R-:W-:Y:S01]  /*0ca0*/  FMUL R20, R5, R13.reuse ;  /* 0x0000000d05147220 */ /* 0x080fe20000400000 */
[----:B------:R-:W-:-:S03]  /*0cb0*/  FMUL R13, R6, R13 ;  /* 0x0000000d060d7220 */ /* 0x000fc60000400000 */
[----:B------:R0:W-:Y:S01]  /*0cc0*/  STS [R18], R11 ;  /* 0x0000000b12007388 */ /* 0x0001e20000000800 */
[----:B------:R-:W-:Y:S01]  /*0cd0*/  FFMA R20, R20, R20, R9 ;  /* 0x0000001414147223 */ /* 0x000fe20000000009 */
[----:B------:R-:W-:Y:S02]  /*0ce0*/  FFMA R13, R13, R13, R10 ;  /* 0x0000000d0d0d7223 */ /* 0x000fe4000000000a */
[----:B------:R-:W1:Y:S01]  /*0cf0*/  LDS R22, [R12] ;  /* 0x000000000c167984 */ /* 0x000e620000000800 */
[----:B------:R-:W-:-:S04]  /*0d00*/  FADD R20, R20, R19 ;  /* 0x0000001314147221 */ /* 0x000fc80000000000 */
[----:B------:R-:W-:Y:S01]  /*0d10*/  FADD R13, R13, R20 ;  /* 0x000000140d0d7221 */ /* 0x000fe20000000000 */
[----:B0-----:R-:W-:Y:S01]  /*0d20*/  I2FP.F32.U32 R11, UR15 ;  /* 0x0000000f000b7c45 */ /* 0x001fe20008201000 */
[----:B------:R-:W-:Y:S02]  /*0d30*/  UIADD3 UR15, UPT, UPT, UR5, 0x3, URZ ;  /* 0x00000003050f7890 */ /* 0x000fe4000fffe0ff */
[----:B------:R-:W-:Y:S02]  /*0d40*/  UIADD3 UR5, UPT, UPT, UR5, 0x4, URZ ;  /* 0x0000000405057890 */ /* 0x000fe4000fffe0ff */
[-C--:B------:R-:W-:Y:S01]  /*0d50*/  FMUL R18, R3, R11.reuse ;  /* 0x0000000b03127220 */ /* 0x080fe20000400000 */
[-C--:B------:R-:W-:Y:S01]  /*0d60*/  FMUL R19, R4, R11.reuse ;  /* 0x0000000b04137220 */ /* 0x080fe20000400000 */
[-C--:B------:R-:W-:Y:S01]  /*0d70*/  FMUL R20, R5, R11.reuse ;  /* 0x0000000b05147220 */ /* 0x080fe20000400000 */
[----:B------:R-:W-:Y:S01]  /*0d80*/  FMUL R11, R6, R11 ;  /* 0x0000000b060b7220 */ /* 0x000fe20000400000 */
[----:B------:R-:W-:Y:S01]  /*0d90*/  FFMA R18, R18, R18, R7 ;  /* 0x0000001212127223 */ /* 0x000fe20000000007 */
[----:B------:R-:W-:Y:S01]  /*0da0*/  FFMA R19, R19, R19, R8 ;  /* 0x0000001313137223 */ /* 0x000fe20000000008 */
[----:B------:R-:W-:Y:S01]  /*0db0*/  FFMA R20, R20, R20, R9 ;  /* 0x0000001414147223 */ /* 0x000fe20000000009 */
[----:B------:R-:W-:Y:S01]  /*0dc0*/  FFMA R11, R11, R11, R10 ;  /* 0x0000000b0b0b7223 */ /* 0x000fe2000000000a */
[----:B------:R-:W-:Y:S01]  /*0dd0*/  UISETP.NE.AND UP2, UPT, UR5, UR7, UPT ;  /* 0x000000070500728c */ /* 0x000fe2000bf45270 */
[----:B------:R-:W-:-:S04]  /*0de0*/  FADD R19, R18, R19 ;  /* 0x0000001312137221 */ /* 0x000fc80000000000 */
[----:B------:R-:W-:-:S04]  /*0df0*/  FADD R20, R20, R19 ;  /* 0x0000001314147221 */ /* 0x000fc80000000000 */
[----:B------:R-:W-:Y:S01]  /*0e00*/  FADD R11, R11, R20 ;  /* 0x000000140b0b7221 */ /* 0x000fe20000000000 */
[----:B-1----:R-:W-:-:S05]  /*0e10*/  FADD R13, R13, R22 ;  /* 0x000000160d0d7221 */ /* 0x002fca0000000000 */
[----:B------:R0:W-:Y:S04]  /*0e20*/  STS [R12], R13 ;  /* 0x0000000d0c007388 */ /* 0x0001e80000000800 */
[----:B------:R-:W1:Y:S01]  /*0e30*/  LDS R22, [R16] ;  /* 0x0000000010167984 */ /* 0x000e620000000800 */
[----:B0-----:R-:W-:-:S05]  /*0e40*/  I2FP.F32.U32 R12, UR15 ;  /* 0x0000000f000c7c45 */ /* 0x001fca0008201000 */
[-C--:B------:R-:W-:Y:S01]  /*0e50*/  FMUL R18, R3, R12.reuse ;  /* 0x0000000c03127220 */ /* 0x080fe20000400000 */
[-C--:B------:R-:W-:Y:S01]  /*0e60*/  FMUL R19, R4, R12.reuse ;  /* 0x0000000c04137220 */ /* 0x080fe20000400000 */
[----:B------:R-:W-:Y:S02]  /*0e70*/  FMUL R20, R5, R12 ;  /* 0x0000000c05147220 */ /* 0x000fe40000400000 */
[----:B------:R-:W-:Y:S01]  /*0e80*/  FFMA R18, R18, R18, R7 ;  /* 0x0000001212127223 */ /* 0x000fe20000000007 */
[----:B------:R-:W-:Y:S01]  /*0e90*/  FFMA R19, R19, R19, R8 ;  /* 0x0000001313137223 */ /* 0x000fe20000000008 */
[----:B------:R-:W-:-:S03]  /*0ea0*/  FFMA R20, R20, R20, R9 ;  /* 0x0000001414147223 */ /* 0x000fc60000000009 */
[----:B------:R-:W-:Y:S01]  /*0eb0*/  FADD R21, R18, R19 ;  /* 0x0000001312157221 */ /* 0x000fe20000000000 */
[----:B------:R-:W-:-:S03]  /*0ec0*/  FMUL R19, R6, R12 ;  /* 0x0000000c06137220 */ /* 0x000fc60000400000 */
[----:B------:R-:W-:Y:S01]  /*0ed0*/  FADD R20, R20, R21 ;  /* 0x0000001514147221 */ /* 0x000fe20000000000 */
[----:B------:R-:W-:-:S04]  /*0ee0*/  FFMA R19, R19, R19, R10 ;  /* 0x0000001313137223 */ /* 0x000fc8000000000a */
[----:B------:R-:W-:Y:S01]  /*0ef0*/  FADD R19, R19, R20 ;  /* 0x0000001413137221 */ /* 0x000fe20000000000 */
[----:B-1----:R-:W-:Y:S01]  /*0f00*/  FADD R13, R11, R22 ;  /* 0x000000160b0d7221 */ /* 0x002fe20000000000 */
[----:B------:R-:W-:-:S04]  /*0f10*/  LEA R11, R17, R16, 0x2 ;  /* 0x00000010110b7211 */ /* 0x000fc800078e10ff */
[----:B------:R-:W-:Y:S04]  /*0f20*/  STS [R16], R13 ;  /* 0x0000000d10007388 */ /* 0x000fe80000000800 */
[----:B------:R-:W0:Y:S02]  /*0f30*/  LDS R22, [R11] ;  /* 0x000000000b167984 */ /* 0x000e240000000800 */
[----:B0-----:R-:W-:-:S05]  /*0f40*/  FADD R22, R19, R22 ;  /* 0x0000001613167221 */ /* 0x001fca0000000000 */
[----:B------:R1:W-:Y:S01]  /*0f50*/  STS [R11], R22 ;  /* 0x000000160b007388 */ /* 0x0003e20000000800 */
[----:B------:R-:W-:Y:S05]  /*0f60*/  BRA.U UP2, `(.L_x_11) ;  /* 0xfffffff902e47547 */ /* 0x000fea000b83ffff */
[----:B------:R-:W-:-:S05]  /*0f70*/  UMOV UR5, UR7 ;  /* 0x0000000700057c82 */ /* 0x000fca0008000000 */
.L_x_10:
[----:B------:R-:W-:-:S09]  /*0f80*/  UISETP.NE.AND UP2, UPT, UR13, URZ, UPT ;  /* 0x000000ff0d00728c */ /* 0x000fd2000bf45270 */
[----:B------:R-:W-:Y:S05]  /*0f90*/  BRA.U !UP2, `(.L_x_12) ;  /* 0x000000010af87547 */ /* 0x000fea000b800000 */
[----:B------:R-:W-:Y:S02]  /*0fa0*/  UISETP.NE.AND UP2, UPT, UR13, 0x1, UPT ;  /* 0x000000010d00788c */ /* 0x000fe4000bf45270 */
[----:B------:R-:W-:-:S07]  /*0fb0*/  UISETP.NE.AND UP3, UPT, UR14, URZ, UPT ;  /* 0x000000ff0e00728c */ /* 0x000fce000bf65270 */
[----:B------:R-:W-:Y:S05]  /*0fc0*/  BRA.U !UP2, `(.L_x_13) ;  /* 0x000000010a987547 */ /* 0x000fea000b800000 */
[----:B------:R-:W-:Y:S01]  /*0fd0*/  UMOV UR8, 0x400 ;  /* 0x0000040000087882 */ /* 0x000fe20000000000 */
[----:B01----:R-:W-:Y:S01]  /*0fe0*/  IMAD R11, R17, UR5, R14 ;  /* 0x00000005110b7c24 */ /* 0x003fe2000f8e020e */
[----:B------:R-:W-:-:S04]  /*0ff0*/  UIADD3 UR8, UPT, UPT, UR8, 0x1000, URZ ;  /* 0x0000100008087890 */ /* 0x000fc8000fffe0ff */
[----:B------:R-:W-:-:S06]  /*1000*/  ULEA UR8, UR9, UR8, 0x18 ;  /* 0x0000000809087291 */ /* 0x000fcc000f8ec0ff */
[----:B------:R-:W-:Y:S01]  /*1010*/  LEA R18, R11, UR8, 0x2 ;  /* 0x000000080b127c11 */ /* 0x000fe2000f8e10ff */
[----:B------:R-:W-:Y:S02]  /*1020*/  UIADD3 UR8, UPT, UPT, UR5, 0x1, URZ ;  /* 0x0000000105087890 */ /* 0x000fe4000fffe0ff */
[----:B------:R-:W-:Y:S01]  /*1030*/  I2FP.F32.U32 R11, UR5 ;  /* 0x00000005000b7c45 */ /* 0x000fe20008201000 */
[----:B------:R-:W-:Y:S01]  /*1040*/  UIADD3 UR5, UPT, UPT, UR5, 0x2, URZ ;  /* 0x0000000205057890 */ /* 0x000fe2000fffe0ff */
[----:B------:R-:W0:Y:S03]  /*1050*/  LDS R20, [R18] ;  /* 0x0000000012147984 */ /* 0x000e260000000800 */
[-C--:B------:R-:W-:Y:S01]  /*1060*/  FMUL R12, R3, R11.reuse ;  /* 0x0000000b030c7220 */ /* 0x080fe20000400000 */
[-C--:B------:R-:W-:Y:S01]  /*1070*/  FMUL R13, R4, R11.reuse ;  /* 0x0000000b040d7220 */ /* 0x080fe20000400000 */
[-C--:B---3--:R-:W-:Y:S01]  /*1080*/  FMUL R16, R5, R11.reuse ;  /* 0x0000000b05107220 */ /* 0x088fe20000400000 */
[----:B----4-:R-:W-:Y:S01]  /*1090*/  FMUL R11, R6, R11 ;  /* 0x0000000b060b7220 */ /* 0x010fe20000400000 */
[----:B------:R-:W-:Y:S01]  /*10a0*/  FFMA R12, R12, R12, R7 ;  /* 0x0000000c0c0c7223 */ /* 0x000fe20000000007 */
[----:B------:R-:W-:Y:S01]  /*10b0*/  FFMA R13, R13, R13, R8 ;  /* 0x0000000d0d0d7223 */ /* 0x000fe20000000008 */
[----:B------:R-:W-:Y:S01]  /*10c0*/  FFMA R16, R16, R16, R9 ;  /* 0x0000001010107223 */ /* 0x000fe20000000009 */
[----:B------:R-:W-:-:S02]  /*10d0*/  FFMA R11, R11, R11, R10 ;  /* 0x0000000b0b0b7223 */ /* 0x000fc4000000000a */
[----:B------:R-:W-:Y:S01]  /*10e0*/  FADD R13, R12, R13 ;  /* 0x0000000d0c0d7221 */ /* 0x000fe20000000000 */
[----:B------:R-:W-:-:S03]  /*10f0*/  I2FP.F32.U32 R12, UR8 ;  /* 0x00000008000c7c45 */ /* 0x000fc60008201000 */
[----:B------:R-:W-:Y:S02]  /*1100*/  FADD R16, R16, R13 ;  /* 0x0000000d10107221 */ /* 0x000fe40000000000 */
[-C--:B------:R-:W-:Y:S02]  /*1110*/  FMUL R19, R4, R12.reuse ;  /* 0x0000000c04137220 */ /* 0x080fe40000400000 */
[----:B------:R-:W-:Y:S01]  /*1120*/  FADD R11, R11, R16 ;  /* 0x000000100b0b7221 */ /* 0x000fe20000000000 */
[----:B------:R-:W-:Y:S01]  /*1130*/  FMUL R16, R3, R12 ;  /* 0x0000000c03107220 */ /* 0x000fe20000400000 */
[----:B------:R-:W-:-:S03]  /*1140*/  FFMA R19, R19, R19, R8 ;  /* 0x0000001313137223 */ /* 0x000fc60000000008 */
[----:B------:R-:W-:-:S04]  /*1150*/  FFMA R16, R16, R16, R7 ;  /* 0x0000001010107223 */ /* 0x000fc80000000007 */
[----:B------:R-:W-:Y:S01]  /*1160*/  FADD R21, R16, R19 ;  /* 0x0000001310157221 */ /* 0x000fe20000000000 */
[----:B------:R-:W-:-:S04]  /*1170*/  FMUL R19, R6, R12 ;  /* 0x0000000c06137220 */ /* 0x000fc80000400000 */
[----:B------:R-:W-:Y:S01]  /*1180*/  FFMA R19, R19, R19, R10 ;  /* 0x0000001313137223 */ /* 0x000fe2000000000a */
[----:B0-----:R-:W-:Y:S01]  /*1190*/  FADD R13, R11, R20 ;  /* 0x000000140b0d7221 */ /* 0x001fe20000000000 */
[----:B------:R-:W-:Y:S01]  /*11a0*/  LEA R11, R17, R18, 0x2 ;  /* 0x00000012110b7211 */ /* 0x000fe200078e10ff */
[----:B------:R-:W-:-:S03]  /*11b0*/  FMUL R20, R5, R12 ;  /* 0x0000000c05147220 */ /* 0x000fc60000400000 */
[----:B------:R-:W-:Y:S01]  /*11c0*/  STS [R18], R13 ;  /* 0x0000000d12007388 */ /* 0x000fe20000000800 */
[----:B------:R-:W-:-:S03]  /*11d0*/  FFMA R20, R20, R20, R9 ;  /* 0x0000001414147223 */ /* 0x000fc60000000009 */
[----:B------:R-:W0:Y:S01]  /*11e0*/  LDS R22, [R11] ;  /* 0x000000000b167984 */ /* 0x000e220000000800 */
[----:B------:R-:W-:-:S04]  /*11f0*/  FADD R20, R20, R21 ;  /* 0x0000001514147221 */ /* 0x000fc80000000000 */
[----:B------:R-:W-:-:S04]  /*1200*/  FADD R19, R19, R20 ;  /* 0x0000001413137221 */ /* 0x000fc80000000000 */
[----:B0-----:R-:W-:-:S05]  /*1210*/  FADD R22, R19, R22 ;  /* 0x0000001613167221 */ /* 0x001fca0000000000 */
[----:B------:R2:W-:Y:S02]  /*1220*/  STS [R11], R22 ;  /* 0x000000160b007388 */ /* 0x0005e40000000800 */
.L_x_13:
[----:B------:R-:W-:Y:S05]  /*1230*/  BRA.U !UP3, `(.L_x_12) ;  /* 0x000000010b507547 */ /* 0x000fea000b800000 */
[----:B------:R-:W-:Y:S01]  /*1240*/  UMOV UR8, 0x400 ;  /* 0x0000040000087882 */ /* 0x000fe20000000000 */
[----:B012---:R-:W-:Y:S01]  /*1250*/  IMAD R11, R17, UR5, R14 ;  /* 0x00000005110b7c24 */ /* 0x007fe2000f8e020e */
[----:B------:R-:W-:-:S04]  /*1260*/  UIADD3 UR8, UPT, UPT, UR8, 0x1000, URZ ;  /* 0x0000100008087890 */ /* 0x000fc8000fffe0ff */
[----:B------:R-:W-:-:S06]  /*1270*/  ULEA UR8, UR9, UR8, 0x18 ;  /* 0x0000000809087291 */ /* 0x000fcc000f8ec0ff */
        /* <DEDUP_REMOVED lines=11> */
[----:B------:R-:W-:-:S04]  /*1330*/  FADD R7, R7, R8 ;  /* 0x0000000807077221 */ /* 0x000fc80000000000 */
[----:B------:R-:W-:-:S04]  /*1340*/  FADD R7, R4, R7 ;  /* 0x0000000704077221 */ /* 0x000fc80000000000 */
[----:B------:R-:W-:-:S04]  /*1350*/  FADD R7, R10, R7 ;  /* 0x000000070a077221 */ /* 0x000fc80000000000 */
[----:B0-----:R-:W-:-:S05]  /*1360*/  FADD R16, R7, R16 ;  /* 0x0000001007107221 */ /* 0x001fca0000000000 */
[----:B------:R0:W-:Y:S02]  /*1370*/  STS [R13], R16 ;  /* 0x000000100d007388 */ /* 0x0001e40000000800 */
.L_x_12:
[----:B------:R-:W-:Y:S05]  /*1380*/  BRA.U UP1, `(.L_x_14) ;  /* 0xfffffff501607547 */ /* 0x000fea000b83ffff */
.L_x_9:
[----:B------:R-:W-:Y:S01]  /*1390*/  BAR.SYNC.DEFER_BLOCKING 0x0 ;  /* 0x0000000000007b1d */ /* 0x000fe20000010000 */
[----:B------:R-:W-:-:S05]  /*13a0*/  ISETP.NE.AND P0, PT, R2, RZ, PT ;  /* 0x000000ff0200720c */ /* 0x000fca0003f05270 */
[----:B------:R-:W-:Y:S08]  /*13b0*/  BSSY.RECONVERGENT B0, `(.L_x_15) ;  /* 0x0000095000007945 */ /* 0x000ff00003800200 */
[----:B------:R-:W-:Y:S05]  /*13c0*/  @!P0 BRA `(.L_x_16) ;  /* 0x00000008004c8947 */ /* 0x000fea0003800000 */
[----:B------:R-:W-:Y:S01]  /*13d0*/  ISETP.GE.U32.AND P0, PT, R2, 0x8, PT ;  /* 0x000000080200780c */ /* 0x000fe20003f06070 */
[----:B------:R-:W-:Y:S01]  /*13e0*/  BSSY.RECONVERGENT B1, `(.L_x_17) ;  /* 0x0000040000017945 */ /* 0x000fe20003800200 */
[----:B0123--:R-:W-:-:S11]  /*13f0*/  HFMA2 R3, -RZ, RZ, 0, 0 ;  /* 0x00000000ff037431 */ /* 0x00ffd600000001ff */
[----:B------:R-:W-:Y:S05]  /*1400*/  @!P0 BRA `(.L_x_18) ;  /* 0x0000000000f48947 */ /* 0x000fea0003800000 */
[----:B------:R-:W0:Y:S01]  /*1410*/  S2UR UR5, SR_CgaCtaId ;  /* 0x00000000000579c3 */ /* 0x000e220000008800 */
[----:B------:R-:W-:Y:S01]  /*1420*/  UMOV UR4, 0x400 ;  /* 0x0000040000047882 */ /* 0x000fe20000000000 */
[----:B------:R-:W1:Y:S01]  /*1430*/  LDCU UR8, c[0x0][0x390] ;  /* 0x00007200ff0877ac */ /* 0x000e620008000800 */
[----:B------:R-:W-:-:S05]  /*1440*/  UIADD3 UR4, UPT, UPT, UR4, 0x1000, URZ ;  /* 0x0000100004047890 */ /* 0x000fca000fffe0ff */
[----:B------:R-:W2:Y:S08]  /*1450*/  LDC R21, c[0x0][0x398] ;  /* 0x0000e600ff157b82 */ /* 0x000eb00000000800 */
[----:B------:R-:W3:Y:S01]  /*1460*/  LDC.64 R2, c[0x0][0x388] ;  /* 0x0000e200ff027b82 */ /* 0x000ee20000000a00 */
[----:B0-----:R-:W-:-:S03]  /*1470*/  ULEA UR5, UR5, UR4, 0x18 ;  /* 0x0000000405057291 */ /* 0x001fc6000f8ec0ff */
[----:B-1----:R-:W-:-:S09]  /*1480*/  UMOV UR4, URZ ;  /* 0x000000ff00047c82 */ /* 0x002fd20008000000 */
.L_x_19:
[----:B--2---:R-:W-:Y:S02]  /*1490*/  IMAD R4, R17, UR4, R14 ;  /* 0x0000000411047c24 */ /* 0x004fe4000f8e020e */
[----:B--2-4-:R-:W-:Y:S01]  /*14a0*/  IMAD R6, R21, UR4, R0 ;  /* 0x0000000415067c24 */ /* 0x014fe2000f8e0200 */
[----:B------:R-:W-:Y:S02]  /*14b0*/  UIADD3 UR4, UPT, UPT, UR4, 0x8, URZ ;  /* 0x0000000804047890 */ /* 0x000fe4000fffe0ff */
[----:B------:R-:W-:Y:S01]  /*14c0*/  LEA R4, R4, UR5, 0x2 ;  /* 0x0000000504047c11 */ /* 0x000fe2000f8e10ff */
[----:B------:R-:W-:Y:S01]  /*14d0*/  IMAD R7, R6, UR8, R15 ;  /* 0x0000000806077c24 */ /* 0x000fe2000f8e020f */
[----:B------:R-:W-:Y:S02]  /*14e0*/  UISETP.NE.AND UP1, UPT, UR4, UR6, UPT ;  /* 0x000000060400728c */ /* 0x000fe4000bf25270 */
[C---:B------:R-:W-:Y:S01]  /*14f0*/  LEA R8, R17.reuse, R4, 0x2 ;  /* 0x0000000411087211 */ /* 0x040fe200078e10ff */
[----:B------:R-:W0:Y:S03]  /*1500*/  LDS R9, [R4] ;  /* 0x0000000004097984 */ /* 0x000e260000000800 */
[C---:B------:R-:W-:Y:S01]  /*1510*/  LEA R20, R17.reuse, R8, 0x2 ;  /* 0x0000000811147211 */ /* 0x040fe200078e10ff */
[----:B------:R1:W2:Y:S03]  /*1520*/  LDS R13, [R8] ;  /* 0x00000000080d7984 */ /* 0x0002a60000000800 */
[----:B------:R-:W-:-:S02]  /*1530*/  LEA R18, R17, R20, 0x2 ;  /* 0x0000001411127211 */ /* 0x000fc400078e10ff */
[----:B------:R-:W4:Y:S02]  /*1540*/  LDS R20, [R20] ;  /* 0x0000000014147984 */ /* 0x000f240000000800 */
[----:B------:R-:W-:Y:S02]  /*1550*/  LEA R22, R17, R18, 0x2 ;  /* 0x0000001211167211 */ /* 0x000fe400078e10ff */
[----:B------:R-:W5:Y:S01]  /*1560*/  LDS R23, [R18] ;  /* 0x0000000012177984 */ /* 0x000f620000000800 */
[-C--:B-1----:R-:W-:Y:S01]  /*1570*/  IADD3 R8, PT, PT, R6, R21.reuse, RZ ;  /* 0x0000001506087210 */ /* 0x082fe20007ffe0ff */
[----:B---3--:R-:W-:Y:S01]  /*1580*/  IMAD.WIDE.U32 R6, R7, 0x4, R2 ;  /* 0x0000000407067825 */ /* 0x008fe200078e0002 */
[C---:B------:R-:W-:Y:S01]  /*1590*/  LEA R24, R17.reuse, R22, 0x2 ;  /* 0x0000001611187211 */ /* 0x040fe200078e10ff */
[----:B------:R1:W3:Y:S01]  /*15a0*/  LDS R25, [R22] ;  /* 0x0000000016197984 */ /* 0x0002e20000000800 */
[CC--:B------:R-:W-:Y:S01]  /*15b0*/  IADD3 R10, PT, PT, R8.reuse, R21.reuse, RZ ;  /* 0x00000015080a7210 */ /* 0x0c0fe20007ffe0ff */
[--C-:B------:R-:W-:Y:S01]  /*15c0*/  IMAD R11, R8, UR8, R15.reuse ;  /* 0x00000008080b7c24 */ /* 0x100fe2000f8e020f */
[C---:B------:R-:W-:Y:S01]  /*15d0*/  LEA R26, R17.reuse, R24, 0x2 ;  /* 0x00000018111a7211 */ /* 0x040fe200078e10ff */
[----:B------:R1:W3:Y:S01]  /*15e0*/  LDS R27, [R24] ;  /* 0x00000000181b7984 */ /* 0x0002e20000000800 */
[CC--:B------:R-:W-:Y:S01]  /*15f0*/  IADD3 R4, PT, PT, R10.reuse, R21.reuse, RZ ;  /* 0x000000150a047210 */ /* 0x0c0fe20007ffe0ff */
[--C-:B------:R-:W-:Y:S01]  /*1600*/  IMAD R19, R10, UR8, R15.reuse ;  /* 0x000000080a137c24 */ /* 0x100fe2000f8e020f */
[----:B------:R-:W-:Y:S01]  /*1610*/  LEA R16, R17, R26, 0x2 ;  /* 0x0000001a11107211 */ /* 0x000fe200078e10ff */
[----:B------:R-:W3:Y:S01]  /*1620*/  LDS R29, [R26] ;  /* 0x000000001a1d7984 */ /* 0x000ee20000000800 */
[C---:B------:R-:W-:Y:S01]  /*1630*/  IADD3 R12, PT, PT, R4.reuse, R21, RZ ;  /* 0x00000015040c7210 */ /* 0x040fe20007ffe0ff */
[----:B------:R-:W-:-:S02]  /*1640*/  IMAD R5, R4, UR8, R15 ;  /* 0x0000000804057c24 */ /* 0x000fc4000f8e020f */
[----:B------:R-:W-:Y:S01]  /*1650*/  IMAD.WIDE.U32 R10, R11, 0x4, R2 ;  /* 0x000000040b0a7825 */ /* 0x000fe200078e0002 */
[----:B------:R-:W3:Y:S01]  /*1660*/  LDS R16, [R16] ;  /* 0x0000000010107984 */ /* 0x000ee20000000800 */
[CC--:B------:R-:W-:Y:S02]  /*1670*/  IADD3 R8, PT, PT, R12.reuse, R21.reuse, RZ ;  /* 0x000000150c087210 */ /* 0x0c0fe40007ffe0ff */
[--C-:B------:R-:W-:Y:S02]  /*1680*/  IMAD R12, R12, UR8, R15.reuse ;  /* 0x000000080c0c7c24 */ /* 0x100fe4000f8e020f */
[CC--:B-1----:R-:W-:Y:S01]  /*1690*/  IADD3 R22, PT, PT, R8.reuse, R21.reuse, RZ ;  /* 0x0000001508167210 */ /* 0x0c2fe20007ffe0ff */
[----:B------:R-:W-:Y:S02]  /*16a0*/  IMAD R8, R8, UR8, R15 ;  /* 0x0000000808087c24 */ /* 0x000fe4000f8e020f */
[----:B------:R-:W-:Y:S01]  /*16b0*/  IMAD.WIDE.U32 R18, R19, 0x4, R2 ;  /* 0x0000000413127825 */ /* 0x000fe200078e0002 */
[C---:B------:R-:W-:Y:S01]  /*16c0*/  IADD3 R24, PT, PT, R22.reuse, R21, RZ ;  /* 0x0000001516187210 */ /* 0x040fe20007ffe0ff */
[----:B0-----:R0:W-:Y:S02]  /*16d0*/  STG.E desc[UR10][R6.64], R9 ;  /* 0x0000000906007986 */ /* 0x0011e4000c10190a */
[----:B------:R-:W-:-:S02]  /*16e0*/  IMAD R22, R22, UR8, R15 ;  /* 0x0000000816167c24 */ /* 0x000fc4000f8e020f */
[----:B------:R-:W-:Y:S01]  /*16f0*/  IMAD.WIDE.U32 R4, R5, 0x4, R2 ;  /* 0x0000000405047825 */ /* 0x000fe200078e0002 */
[----:B--2---:R1:W-:Y:S03]  /*1700*/  STG.E desc[UR10][R10.64], R13 ;  /* 0x0000000d0a007986 */ /* 0x0043e6000c10190a */
[----:B------:R-:W-:Y:S01]  /*1710*/  IMAD R24, R24, UR8, R15 ;  /* 0x0000000818187c24 */ /* 0x000fe2000f8e020f */
[----:B----4-:R2:W-:Y:S01]  /*1720*/  STG.E desc[UR10][R18.64], R20 ;  /* 0x0000001412007986 */ /* 0x0105e2000c10190a */
[----:B0-----:R-:W-:-:S03]  /*1730*/  IMAD.WIDE.U32 R6, R12, 0x4, R2 ;  /* 0x000000040c067825 */ /* 0x001fc600078e0002 */
[----:B-----5:R2:W-:Y:S01]  /*1740*/  STG.E desc[UR10][R4.64], R23 ;  /* 0x0000001704007986 */ /* 0x0205e2000c10190a */
[----:B------:R-:W-:-:S03]  /*1750*/  IMAD.WIDE.U32 R8, R8, 0x4, R2 ;  /* 0x0000000408087825 */ /* 0x000fc600078e0002 */
[----:B---3--:R2:W-:Y:S01]  /*1760*/  STG.E desc[UR10][R6.64], R25 ;  /* 0x0000001906007986 */ /* 0x0085e2000c10190a */
[----:B-1----:R-:W-:-:S03]  /*1770*/  IMAD.WIDE.U32 R10, R22, 0x4, R2 ;  /* 0x00000004160a7825 */ /* 0x002fc600078e0002 */
[----:B------:R2:W-:Y:S01]  /*1780*/  STG.E desc[UR10][R8.64], R27 ;  /* 0x0000001b08007986 */ /* 0x0005e2000c10190a */
[----:B------:R-:W-:-:S03]  /*1790*/  IMAD.WIDE.U32 R12, R24, 0x4, R2 ;  /* 0x00000004180c7825 */ /* 0x000fc600078e0002 */
[----:B------:R2:W-:Y:S04]  /*17a0*/  STG.E desc[UR10][R10.64], R29 ;  /* 0x0000001d0a007986 */ /* 0x0005e8000c10190a */
[----:B------:R2:W-:Y:S01]  /*17b0*/  STG.E desc[UR10][R12.64], R16 ;  /* 0x000000100c007986 */ /* 0x0005e2000c10190a */
[----:B------:R-:W-:Y:S05]  /*17c0*/  BRA.U UP1, `(.L_x_19) ;  /* 0xfffffffd01307547 */ /* 0x000fea000b83ffff */
[----:B------:R-:W-:-:S07]  /*17d0*/  MOV R3, UR6 ;  /* 0x0000000600037c02 */ /* 0x000fce0008000f00 */
.L_x_18:
[----:B------:R-:W-:Y:S05]  /*17e0*/  BSYNC.RECONVERGENT B1 ;  /* 0x0000000000017941 */ /* 0x000fea0003800200 */
.L_x_17:
[----:B------:R-:W0:Y:S02]  /*17f0*/  LDCU UR4, c[0x0][0x39c] ;  /* 0x00007380ff0477ac */ /* 0x000e240008000800 */
[----:B0-----:R-:W-:-:S04]  /*1800*/  ULOP3.LUT UR4, UR4, 0x7, URZ, 0xc0, !UPT ;  /* 0x0000000704047892 */ /* 0x001fc8000f8ec0ff */
[----:B------:R-:W-:-:S09]  /*1810*/  UISETP.NE.AND UP1, UPT, UR4, URZ, UPT ;  /* 0x000000ff0400728c */ /* 0x000fd2000bf25270 */
[----:B------:R-:W-:Y:S05]  /*1820*/  BRA.U !UP1, `(.L_x_16) ;  /* 0x0000000509347547 */ /* 0x000fea000b800000 */
[----:B------:R-:W-:Y:S02]  /*1830*/  UIADD3 UR4, UPT, UPT, UR4, -0x1, URZ ;  /* 0xffffffff04047890 */ /* 0x000fe4000fffe0ff */
[----:B------:R-:W-:Y:S02]  /*1840*/  UISETP.NE.AND UP2, UPT, UR13, URZ, UPT ;  /* 0x000000ff0d00728c */ /* 0x000fe4000bf45270 */
[----:B------:R-:W-:-:S09]  /*1850*/  UISETP.GE.U32.AND UP1, UPT, UR4, 0x3, UPT ;  /* 0x000000030400788c */ /* 0x000fd2000bf26070 */
[----:B------:R-:W-:Y:S05]  /*1860*/  BRA.U !UP1, `(.L_x_20) ;  /* 0x0000000109847547 */ /* 0x000fea000b800000 */
[----:B------:R-:W0:Y:S01]  /*1870*/  S2UR UR5, SR_CgaCtaId ;  /* 0x00000000000579c3 */ /* 0x000e220000008800 */
[----:B------:R-:W-:Y:S01]  /*1880*/  UMOV UR4, 0x400 ;  /* 0x0000040000047882 */ /* 0x000fe20000000000 */
[----:B------:R-:W-:Y:S01]  /*1890*/  IMAD R2, R3, R17, R14 ;  /* 0x0000001103027224 */ /* 0x000fe200078e020e */
[----:B------:R-:W-:-:S05]  /*18a0*/  UIADD3 UR4, UPT, UPT, UR4, 0x1000, URZ ;  /* 0x0000100004047890 */ /* 0x000fca000fffe0ff */
[----:B--2---:R-:W1:Y:S01]  /*18b0*/  LDC.64 R4, c[0x0][0x388] ;  /* 0x0000e200ff047b82 */ /* 0x004e620000000a00 */
[----:B0-----:R-:W-:Y:S01]  /*18c0*/  ULEA UR4, UR5, UR4, 0x18 ;  /* 0x0000000405047291 */ /* 0x001fe2000f8ec0ff */
[----:B------:R-:W0:Y:S05]  /*18d0*/  LDCU UR5, c[0x0][0x390] ;  /* 0x00007200ff0577ac */ /* 0x000e2a0008000800 */
[----:B------:R-:W-:-:S04]  /*18e0*/  LEA R2, R2, UR4, 0x2 ;  /* 0x0000000402027c11 */ /* 0x000fc8000f8e10ff */
[C---:B------:R-:W-:Y:S01]  /*18f0*/  LEA R8, R17.reuse, R2, 0x2 ;  /* 0x0000000211087211 */ /* 0x040fe200078e10ff */
[----:B------:R-:W4:Y:S01]  /*1900*/  LDCU UR4, c[0x0][0x398] ;  /* 0x00007300ff0477ac */ /* 0x000f220008000800 */
[----:B------:R-:W2:Y:S02]  /*1910*/  LDS R11, [R2] ;  /* 0x00000000020b7984 */ /* 0x000ea40000000800 */
[C---:B------:R-:W-:Y:S02]  /*1920*/  LEA R12, R17.reuse, R8, 0x2 ;  /* 0x00000008110c7211 */ /* 0x040fe400078e10ff */
[----:B------:R3:W5:Y:S02]  /*1930*/  LDS R19, [R8] ;  /* 0x0000000008137984 */ /* 0x0007640000000800 */
[----:B------:R-:W-:Y:S02]  /*1940*/  LEA R18, R17, R12, 0x2 ;  /* 0x0000000c11127211 */ /* 0x000fe400078e10ff */
[----:B------:R3:W5:Y:S04]  /*1950*/  LDS R21, [R12] ;  /* 0x000000000c157984 */ /* 0x0007680000000800 */
[----:B------:R-:W5:Y:S01]  /*1960*/  LDS R23, [R18] ;  /* 0x0000000012177984 */ /* 0x000f620000000800 */
[C---:B----4-:R-:W-:Y:S01]  /*1970*/  IMAD R6, R3.reuse, UR4, R0 ;  /* 0x0000000403067c24 */ /* 0x050fe2000f8e0200 */
[----:B------:R-:W-:-:S03]  /*1980*/  IADD3 R3, PT, PT, R3, 0x4, RZ ;  /* 0x0000000403037810 */ /* 0x000fc60007ffe0ff */
[C---:B0-----:R-:W-:Y:S01]  /*1990*/  IMAD R7, R6.reuse, UR5, R15 ;  /* 0x0000000506077c24 */ /* 0x041fe2000f8e020f */
[----:B------:R-:W-:-:S03]  /*19a0*/  IADD3 R10, PT, PT, R6, UR4, RZ ;  /* 0x00000004060a7c10 */ /* 0x000fc6000fffe0ff */
[----:B-1----:R-:W-:Y:S01]  /*19b0*/  IMAD.WIDE.U32 R6, R7, 0x4, R4 ;  /* 0x0000000407067825 */ /* 0x002fe200078e0004 */
[----:B------:R-:W-:-:S03]  /*19c0*/  IADD3 R16, PT, PT, R10, UR4, RZ ;  /* 0x000000040a107c10 */ /* 0x000fc6000fffe0ff */
[--C-:B------:R-:W-:Y:S01]  /*19d0*/  IMAD R9, R10, UR5, R15.reuse ;  /* 0x000000050a097c24 */ /* 0x100fe2000f8e020f */
[C---:B------:R-:W-:Y:S01]  /*19e0*/  IADD3 R20, PT, PT, R16.reuse, UR4, RZ ;  /* 0x0000000410147c10 */ /* 0x040fe2000fffe0ff */
[----:B------:R-:W-:Y:S02]  /*19f0*/  IMAD R13, R16, UR5, R15 ;  /* 0x00000005100d7c24 */ /* 0x000fe4000f8e020f */
[----:B---3--:R-:W-:-:S04]  /*1a00*/  IMAD.WIDE.U32 R8, R9, 0x4, R4 ;  /* 0x0000000409087825 */ /* 0x008fc800078e0004 */
[----:B------:R-:W-:Y:S02]  /*1a10*/  IMAD R25, R20, UR5, R15 ;  /* 0x0000000514197c24 */ /* 0x000fe4000f8e020f */
[--C-:B------:R-:W-:Y:S01]  /*1a20*/  IMAD.WIDE.U32 R12, R13, 0x4, R4.reuse ;  /* 0x000000040d0c7825 */ /* 0x100fe200078e0004 */
[----:B--2---:R0:W-:Y:S03]  /*1a30*/  STG.E desc[UR10][R6.64], R11 ;  /* 0x0000000b06007986 */ /* 0x0041e6000c10190a */
[----:B------:R-:W-:Y:S01]  /*1a40*/  IMAD.WIDE.U32 R4, R25, 0x4, R4 ;  /* 0x0000000419047825 */ /* 0x000fe200078e0004 */
[----:B-----5:R0:W-:Y:S04]  /*1a50*/  STG.E desc[UR10][R8.64], R19 ;  /* 0x0000001308007986 */ /* 0x0201e8000c10190a */
[----:B------:R0:W-:Y:S04]  /*1a60*/  STG.E desc[UR10][R12.64], R21 ;  /* 0x000000150c007986 */ /* 0x0001e8000c10190a */
[----:B------:R0:W-:Y:S02]  /*1a70*/  STG.E desc[UR10][R4.64], R23 ;  /* 0x0000001704007986 */ /* 0x0001e4000c10190a */
.L_x_20:
[----:B------:R-:W-:Y:S05]  /*1a80*/  BRA.U !UP2, `(.L_x_16) ;  /* 0x000000010a9c7547 */ /* 0x000fea000b800000 */
[----:B------:R-:W-:Y:S02]  /*1a90*/  UISETP.NE.AND UP1, UPT, UR13, 0x1, UPT ;  /* 0x000000010d00788c */ /* 0x000fe4000bf25270 */
[----:B------:R-:W-:-:S07]  /*1aa0*/  UISETP.NE.AND UP2, UPT, UR14, URZ, UPT ;  /* 0x000000ff0e00728c */ /* 0x000fce000bf45270 */
[----:B------:R-:W-:Y:S05]  /*1ab0*/  BRA.U !UP1, `(.L_x_21) ;  /* 0x0000000109547547 */ /* 0x000fea000b800000 */
[----:B------:R-:W1:Y:S01]  /*1ac0*/  S2UR UR5, SR_CgaCtaId ;  /* 0x00000000000579c3 */ /* 0x000e620000008800 */
[----:B------:R-:W-:Y:S01]  /*1ad0*/  UMOV UR4, 0x400 ;  /* 0x0000040000047882 */ /* 0x000fe20000000000 */
[----:B------:R-:W-:Y:S01]  /*1ae0*/  IMAD R2, R3, R17, R14 ;  /* 0x0000001103027224 */ /* 0x000fe200078e020e */
[----:B------:R-:W-:-:S05]  /*1af0*/  UIADD3 UR4, UPT, UPT, UR4, 0x1000, URZ ;  /* 0x0000100004047890 */ /* 0x000fca000fffe0ff */
[----:B0-2---:R-:W0:Y:S01]  /*1b00*/  LDC.64 R4, c[0x0][0x388] ;  /* 0x0000e200ff047b82 */ /* 0x005e220000000a00 */
[----:B-1----:R-:W-:Y:S01]  /*1b10*/  ULEA UR4, UR5, UR4, 0x18 ;  /* 0x0000000405047291 */ /* 0x002fe2000f8ec0ff */
[----:B------:R-:W1:Y:S05]  /*1b20*/  LDCU UR5, c[0x0][0x390] ;  /* 0x00007200ff0577ac */ /* 0x000e6a0008000800 */
[----:B------:R-:W-:-:S04]  /*1b30*/  LEA R2, R2, UR4, 0x2 ;  /* 0x0000000402027c11 */ /* 0x000fc8000f8e10ff */
[----:B------:R-:W-:Y:S01]  /*1b40*/  LEA R8, R17, R2, 0x2 ;  /* 0x0000000211087211 */ /* 0x000fe200078e10ff */
[----:B------:R-:W2:Y:S01]  /*1b50*/  LDS R9, [R2] ;  /* 0x0000000002097984 */ /* 0x000ea20000000800 */
[----:B------:R-:W4:Y:S03]  /*1b60*/  LDCU UR4, c[0x0][0x398] ;  /* 0x00007300ff0477ac */ /* 0x000f260008000800 */
[----:B------:R-:W3:Y:S01]  /*1b70*/  LDS R11, [R8] ;  /* 0x00000000080b7984 */ /* 0x000ee20000000800 */
[C---:B----4-:R-:W-:Y:S01]  /*1b80*/  IMAD R6, R3.reuse, UR4, R0 ;  /* 0x0000000403067c24 */ /* 0x050fe2000f8e0200 */
[----:B------:R-:W-:-:S03]  /*1b90*/  IADD3 R3, PT, PT, R3, 0x2, RZ ;  /* 0x0000000203037810 */ /* 0x000fc60007ffe0ff */
[C---:B-1----:R-:W-:Y:S01]  /*1ba0*/  IMAD R7, R6.reuse, UR5, R15 ;  /* 0x0000000506077c24 */ /* 0x042fe2000f8e020f */
[----:B------:R-:W-:-:S03]  /*1bb0*/  IADD3 R10, PT, PT, R6, UR4, RZ ;  /* 0x00000004060a7c10 */ /* 0x000fc6000fffe0ff */
[----:B0-----:R-:W-:-:S04]  /*1bc0*/  IMAD.WIDE.U32 R6, R7, 0x4, R4 ;  /* 0x0000000407067825 */ /* 0x001fc800078e0004 */
[----:B------:R-:W-:-:S04]  /*1bd0*/  IMAD R13, R10, UR5, R15 ;  /* 0x000000050a0d7c24 */ /* 0x000fc8000f8e020f */
[----:B------:R-:W-:Y:S01]  /*1be0*/  IMAD.WIDE.U32 R4, R13, 0x4, R4 ;  /* 0x000000040d047825 */ /* 0x000fe200078e0004 */
[----:B--2---:R1:W-:Y:S04]  /*1bf0*/  STG.E desc[UR10][R6.64], R9 ;  /* 0x0000000906007986 */ /* 0x0043e8000c10190a */
[----:B---3--:R1:W-:Y:S02]  /*1c00*/  STG.E desc[UR10][R4.64], R11 ;  /* 0x0000000b04007986 */ /* 0x0083e4000c10190a */
.L_x_21:
[----:B------:R-:W-:Y:S05]  /*1c10*/  BRA.U !UP2, `(.L_x_16) ;  /* 0x000000010a387547 */ /* 0x000fea000b800000 */
[----:B------:R-:W3:Y:S01]  /*1c20*/  S2UR UR5, SR_CgaCtaId ;  /* 0x00000000000579c3 */ /* 0x000ee20000008800 */
[----:B------:R-:W-:Y:S01]  /*1c30*/  UMOV UR4, 0x400 ;  /* 0x0000040000047882 */ /* 0x000fe20000000000 */
[----:B------:R-:W-:Y:S01]  /*1c40*/  IMAD R2, R17, R3, R14 ;  /* 0x0000000311027224 */ /* 0x000fe200078e020e */
[----:B------:R-:W-:-:S05]  /*1c50*/  UIADD3 UR4, UPT, UPT, UR4, 0x1000, URZ ;  /* 0x0000100004047890 */ /* 0x000fca000fffe0ff */
[----:B012---:R-:W0:Y:S01]  /*1c60*/  LDC.64 R4, c[0x0][0x388] ;  /* 0x0000e200ff047b82 */ /* 0x007e220000000a00 */
[----:B---3--:R-:W-:Y:S01]  /*1c70*/  ULEA UR4, UR5, UR4, 0x18 ;  /* 0x0000000405047291 */ /* 0x008fe2000f8ec0ff */
[----:B------:R-:W1:Y:S05]  /*1c80*/  LDCU UR5, c[0x0][0x390] ;  /* 0x00007200ff0577ac */ /* 0x000e6a0008000800 */
[----:B----4-:R-:W-:-:S05]  /*1c90*/  LEA R6, R2, UR4, 0x2 ;  /* 0x0000000402067c11 */ /* 0x010fca000f8e10ff */
[----:B------:R-:W2:Y:S01]  /*1ca0*/  LDS R7, [R6] ;  /* 0x0000000006077984 */ /* 0x000ea20000000800 */
[----:B------:R-:W3:Y:S02]  /*1cb0*/  LDCU UR4, c[0x0][0x398] ;  /* 0x00007300ff0477ac */ /* 0x000ee40008000800 */
[----:B---3--:R-:W-:-:S04]  /*1cc0*/  IMAD R2, R3, UR4, R0 ;  /* 0x0000000403027c24 */ /* 0x008fc8000f8e0200 */
[----:B-1----:R-:W-:-:S04]  /*1cd0*/  IMAD R3, R2, UR5, R15 ;  /* 0x0000000502037c24 */ /* 0x002fc8000f8e020f */
[----:B0-----:R-:W-:-:S05]  /*1ce0*/  IMAD.WIDE.U32 R2, R3, 0x4, R4 ;  /* 0x0000000403027825 */ /* 0x001fca00078e0004 */
[----:B--2---:R0:W-:Y:S02]  /*1cf0*/  STG.E desc[UR10][R2.64], R7 ;  /* 0x0000000702007986 */ /* 0x0041e4000c10190a */
.L_x_16:
[----:B------:R-:W-:Y:S05]  /*1d00*/  BSYNC.RECONVERGENT B0 ;  /* 0x0000000000007941 */ /* 0x000fea0003800200 */
.L_x_15:
[----:B------:R-:W5:Y:S01]  /*1d10*/  LDCU UR4, c[0x0][0x398] ;  /* 0x00007300ff0477ac */ /* 0x000f620008000800 */
[----:B------:R-:W-:Y:S01]  /*1d20*/  IADD3 R0, PT, PT, R17, R0, RZ ;  /* 0x0000000011007210 */ /* 0x000fe20007ffe0ff */
[----:B------:R-:W-:Y:S03]  /*1d30*/  BAR.SYNC.DEFER_BLOCKING 0x0 ;  /* 0x0000000000007b1d */ /* 0x000fe60000010000 */
[----:B-----5:R-:W-:-:S13]  /*1d40*/  ISETP.GE.U32.AND P0, PT, R0, UR4, PT ;  /* 0x0000000400007c0c */ /* 0x020fda000bf06070 */
[----:B------:R-:W-:Y:S05]  /*1d50*/  @!P0 BRA `(.L_x_22) ;  /* 0xffffffe400088947 */ /* 0x000fea000383ffff */
.L_x_0:
[----:B------:R-:W5:Y:S01]  /*1d60*/  LDCU UR4, c[0x0][0x370] ;  /* 0x00006e00ff0477ac */ /* 0x000f620008000800 */
[----:B------:R-:W0:Y:S01]  /*1d70*/  LDCU UR5, c[0x0][0x390] ;  /* 0x00007200ff0577ac */ /* 0x000e220008000800 */
[----:B-----5:R-:W-:-:S04]  /*1d80*/  IADD3 R15, PT, PT, R15, UR4, RZ ;  /* 0x000000040f0f7c10 */ /* 0x020fc8000fffe0ff */
[----:B0-----:R-:W-:-:S13]  /*1d90*/  ISETP.GE.U32.AND P0, PT, R15, UR5, PT ;  /* 0x000000050f007c0c */ /* 0x001fda000bf06070 */
[----:B------:R-:W-:Y:S05]  /*1da0*/  @!P0 BRA `(.L_x_23) ;  /* 0xffffffe000dc8947 */ /* 0x000fea000383ffff */
[----:B------:R-:W-:Y:S05]  /*1db0*/  EXIT ;  /* 0x000000000000794d */ /* 0x000fea0003800000 */
.L_x_24:
[----:B------:R-:W-:-:S00]  /*1dc0*/  BRA `(.L_x_24) ;  /* 0xfffffffc00fc7947 */ /* 0x000fc0000383ffff */
[----:B------:R-:W-:-:S00]  /*1dd0*/  NOP ;  /* 0x0000000000007918 */ /* 0x000fc00000000000 */
        /* <DEDUP_REMOVED lines=10> */
.L_x_25:


//--------------------- .nv.shared._Z15beamform_sharedP5char4Pfjjjj --------------------------
	.section	.nv.shared._Z15beamform_sharedP5char4Pfjjjj,"aw",@nobits
	.sectionflags	@""
	.align	4
.nv.shared._Z15beamform_sharedP5char4Pfjjjj:
	.zero		9216


//--------------------- .nv.shared.reserved.0     --------------------------
	.section	.nv.shared.reserved.0,"aw",@nobits
	.weak		__nv_reservedSMEM_offset_0_alias
	.size		__nv_reservedSMEM_offset_0_alias, 0, 64
	.other		__nv_reservedSMEM_offset_0_alias,@"STO_CUDA_RESERVED_SHARED STV_DEFAULT"
__nv_reservedSMEM_offset_0_alias:
	.zero		0
	.zero		64


//--------------------- .nv.constant0._Z15beamform_sharedP5char4Pfjjjj --------------------------
	.section	.nv.constant0._Z15beamform_sharedP5char4Pfjjjj,"a",@progbits
	.sectionflags	@""
	.align	4
.nv.constant0._Z15beamform_sharedP5char4Pfjjjj:
	.zero		928


//--------------------- SYMBOLS --------------------------

	.type		.nv.reservedSmem.offset0,@object
	.size		.nv.reservedSmem.offset0,0x4
	.type		.nv.reservedSmem.cap,@object
	.size		.nv.reservedSmem.cap,0x4
